	.target	sm_90a

	.elftype	@"ET_EXEC"


//--------------------- .note.nv.tkinfo           --------------------------
	.section	.note.nv.tkinfo,"",@"SHT_NOTE"
	.sectionflags	@"SHF_NOTE_NV_TKINFO"
	.tkinfo
        /*0018*/ 	.word	0x00000002
        /*0030*/ 	.string	""
        /*0030*/ 	.string	"ptxas"
        /*0030*/ 	.string	"Cuda compilation tools, release 13.0, V13.0.88"
        /*0030*/ 	.string	"Build cuda_13.0.r13.0/compiler.36424714_0"
        /*0030*/ 	.string	"-arch sm_90a -m 64 "



//--------------------- .note.nv.cuinfo           --------------------------
	.section	.note.nv.cuinfo,"",@"SHT_NOTE"
	.sectionflags	@"SHF_NOTE_NV_CUINFO"
        /*0018*/ 	.short	0x0002
        /*001a*/ 	.short	0x005a
        /*001c*/ 	.short	0x0082
	.zero		2


//--------------------- .nv.info                  --------------------------
	.section	.nv.info,"",@"SHT_CUDA_INFO"
	.align	4


	//----- nvinfo : EIATTR_REGCOUNT
	.align		4
        /*0000*/ 	.byte	0x04, 0x2f
        /*0002*/ 	.short	(.L_15 - .L_14)
	.align		4
.L_14:
        /*0004*/ 	.word	index@(_ZN7cutlass13device_kernelINS_4gemm6kernel13GemmUniversalIN4cute5tupleIJiiiiEEENS1_10collective13CollectiveMmaINS1_34MainloopSm90TmaGmmaWarpSpecializedILi3ENS5_IJNS4_1CILi1EEESB_SB_EEENS1_35KernelTmaWarpSpecializedCooperativeEEENS5_IJNSA_ILi256EEESF_NSA_ILi64EEEEEENS_6half_tENS5_IJlSB_lEEESI_SJ_NS4_8TiledMMAINS4_8MMA_AtomIJNS4_4SM904GMMA26MMA_64x256x16_F32F16F16_SSILNSN_5MajorE0ELSP_0ELNSN_7ScaleInE1ELSQ_1EEEEEENS4_6LayoutINS5_IJNSA_ILi2EEESB_SB_EEENS5_IJSB_NSA_ILi0EEESW_EEEEENS5_IJNS4_10UnderscoreESZ_SZ_EEEEENS4_13SM90_TMA_LOADENS4_14ComposedLayoutINS4_7SwizzleILi3ELi4ELi3EEENS4_18smem_ptr_flag_bitsILi16EEENST_INS5_IJNSA_ILi8EEESG_EEENS5_IJSG_SB_EEEEEEEvNS4_8identityES12_S1C_vS1D_EENS_8epilogue10collective6detail29Sm90TmaWarpSpecializedAdapterINS1G_15DefaultEpilogueISI_SJ_SJ_NS1F_6thread17LinearCombinationISI_Li1EffLNS1K_9ScaleType4KindE0ELNS_15FloatRoundStyleE2ESI_EENS1_15EpilogueDefaultEEEEEvvEEEEvNT_6ParamsE)
        /*0008*/ 	.word	0x000000a8


	//----- nvinfo : EIATTR_FRAME_SIZE
	.align		4
.L_15:
        /*000c*/ 	.byte	0x04, 0x11
        /*000e*/ 	.short	(.L_17 - .L_16)
	.align		4
.L_16:
        /*0010*/ 	.word	index@(_ZN7cutlass13device_kernelINS_4gemm6kernel13GemmUniversalIN4cute5tupleIJiiiiEEENS1_10collective13CollectiveMmaINS1_34MainloopSm90TmaGmmaWarpSpecializedILi3ENS5_IJNS4_1CILi1EEESB_SB_EEENS1_35KernelTmaWarpSpecializedCooperativeEEENS5_IJNSA_ILi256EEESF_NSA_ILi64EEEEEENS_6half_tENS5_IJlSB_lEEESI_SJ_NS4_8TiledMMAINS4_8MMA_AtomIJNS4_4SM904GMMA26MMA_64x256x16_F32F16F16_SSILNSN_5MajorE0ELSP_0ELNSN_7ScaleInE1ELSQ_1EEEEEENS4_6LayoutINS5_IJNSA_ILi2EEESB_SB_EEENS5_IJSB_NSA_ILi0EEESW_EEEEENS5_IJNS4_10UnderscoreESZ_SZ_EEEEENS4_13SM90_TMA_LOADENS4_14ComposedLayoutINS4_7SwizzleILi3ELi4ELi3EEENS4_18smem_ptr_flag_bitsILi16EEENST_INS5_IJNSA_ILi8EEESG_EEENS5_IJSG_SB_EEEEEEEvNS4_8identityES12_S1C_vS1D_EENS_8epilogue10collective6detail29Sm90TmaWarpSpecializedAdapterINS1G_15DefaultEpilogueISI_SJ_SJ_NS1F_6thread17LinearCombinationISI_Li1EffLNS1K_9ScaleType4KindE0ELNS_15FloatRoundStyleE2ESI_EENS1_15EpilogueDefaultEEEEEvvEEEEvNT_6ParamsE)
        /*0014*/ 	.word	0x00000788


	//----- nvinfo : EIATTR_MIN_STACK_SIZE
	.align		4
.L_17:
        /*0018*/ 	.byte	0x04, 0x12
        /*001a*/ 	.short	(.L_19 - .L_18)
	.align		4
.L_18:
        /*001c*/ 	.word	index@(_ZN7cutlass13device_kernelINS_4gemm6kernel13GemmUniversalIN4cute5tupleIJiiiiEEENS1_10collective13CollectiveMmaINS1_34MainloopSm90TmaGmmaWarpSpecializedILi3ENS5_IJNS4_1CILi1EEESB_SB_EEENS1_35KernelTmaWarpSpecializedCooperativeEEENS5_IJNSA_ILi256EEESF_NSA_ILi64EEEEEENS_6half_tENS5_IJlSB_lEEESI_SJ_NS4_8TiledMMAINS4_8MMA_AtomIJNS4_4SM904GMMA26MMA_64x256x16_F32F16F16_SSILNSN_5MajorE0ELSP_0ELNSN_7ScaleInE1ELSQ_1EEEEEENS4_6LayoutINS5_IJNSA_ILi2EEESB_SB_EEENS5_IJSB_NSA_ILi0EEESW_EEEEENS5_IJNS4_10UnderscoreESZ_SZ_EEEEENS4_13SM90_TMA_LOADENS4_14ComposedLayoutINS4_7SwizzleILi3ELi4ELi3EEENS4_18smem_ptr_flag_bitsILi16EEENST_INS5_IJNSA_ILi8EEESG_EEENS5_IJSG_SB_EEEEEEEvNS4_8identityES12_S1C_vS1D_EENS_8epilogue10collective6detail29Sm90TmaWarpSpecializedAdapterINS1G_15DefaultEpilogueISI_SJ_SJ_NS1F_6thread17LinearCombinationISI_Li1EffLNS1K_9ScaleType4KindE0ELNS_15FloatRoundStyleE2ESI_EENS1_15EpilogueDefaultEEEEEvvEEEEvNT_6ParamsE)
        /*0020*/ 	.word	0x00000788
.L_19:


//--------------------- .nv.compat                --------------------------
	.section	.nv.compat,"",@"SHT_CUDA_COMPAT_INFO"
	.align	4
        /*0000*/ 	.byte	0x02, 0x09, 0x01, 0x00, 0x02, 0x02, 0x04, 0x00, 0x02, 0x05, 0x05, 0x00, 0x03, 0x07, 0x01, 0x01
        /*0010*/ 	.byte	0x02, 0x03, 0x01, 0x00, 0x02, 0x06, 0x01, 0x00, 0x04, 0x0b, 0x08, 0x00, 0x00, 0x00, 0x00, 0x00
        /*0020*/ 	.byte	0x00, 0x00, 0x00, 0x00


//--------------------- .nv.info._ZN7cutlass13device_kernelINS_4gemm6kernel13GemmUniversalIN4cute5tupleIJiiiiEEENS1_10collective13CollectiveMmaINS1_34MainloopSm90TmaGmmaWarpSpecializedILi3ENS5_IJNS4_1CILi1EEESB_SB_EEENS1_35KernelTmaWarpSpecializedCooperativeEEENS5_IJNSA_ILi256EEESF_NSA_ILi64EEEEEENS_6half_tENS5_IJlSB_lEEESI_SJ_NS4_8TiledMMAINS4_8MMA_AtomIJNS4_4SM904GMMA26MMA_64x256x16_F32F16F16_SSILNSN_5MajorE0ELSP_0ELNSN_7ScaleInE1ELSQ_1EEEEEENS4_6LayoutINS5_IJNSA_ILi2EEESB_SB_EEENS5_IJSB_NSA_ILi0EEESW_EEEEENS5_IJNS4_10UnderscoreESZ_SZ_EEEEENS4_13SM90_TMA_LOADENS4_14ComposedLayoutINS4_7SwizzleILi3ELi4ELi3EEENS4_18smem_ptr_flag_bitsILi16EEENST_INS5_IJNSA_ILi8EEESG_EEENS5_IJSG_SB_EEEEEEEvNS4_8identityES12_S1C_vS1D_EENS_8epilogue10collective6detail29Sm90TmaWarpSpecializedAdapterINS1G_15DefaultEpilogueISI_SJ_SJ_NS1F_6thread17LinearCombinationISI_Li1EffLNS1K_9ScaleType4KindE0ELNS_15FloatRoundStyleE2ESI_EENS1_15EpilogueDefaultEEEEEvvEEEEvNT_6ParamsE --------------------------
	.section	.nv.info._ZN7cutlass13device_kernelINS_4gemm6kernel13GemmUniversalIN4cute5tupleIJiiiiEEENS1_10collective13CollectiveMmaINS1_34MainloopSm90TmaGmmaWarpSpecializedILi3ENS5_IJNS4_1CILi1EEESB_SB_EEENS1_35KernelTmaWarpSpecializedCooperativeEEENS5_IJNSA_ILi256EEESF_NSA_ILi64EEEEEENS_6half_tENS5_IJlSB_lEEESI_SJ_NS4_8TiledMMAINS4_8MMA_AtomIJNS4_4SM904GMMA26MMA_64x256x16_F32F16F16_SSILNSN_5MajorE0ELSP_0ELNSN_7ScaleInE1ELSQ_1EEEEEENS4_6LayoutINS5_IJNSA_ILi2EEESB_SB_EEENS5_IJSB_NSA_ILi0EEESW_EEEEENS5_IJNS4_10UnderscoreESZ_SZ_EEEEENS4_13SM90_TMA_LOADENS4_14ComposedLayoutINS4_7SwizzleILi3ELi4ELi3EEENS4_18smem_ptr_flag_bitsILi16EEENST_INS5_IJNSA_ILi8EEESG_EEENS5_IJSG_SB_EEEEEEEvNS4_8identityES12_S1C_vS1D_EENS_8epilogue10collective6detail29Sm90TmaWarpSpecializedAdapterINS1G_15DefaultEpilogueISI_SJ_SJ_NS1F_6thread17LinearCombinationISI_Li1EffLNS1K_9ScaleType4KindE0ELNS_15FloatRoundStyleE2ESI_EENS1_15EpilogueDefaultEEEEEvvEEEEvNT_6ParamsE,"",@"SHT_CUDA_INFO"
	.sectionflags	@""
	.align	4


	//----- nvinfo : EIATTR_CUDA_API_VERSION
	.align		4
        /*0000*/ 	.byte	0x04, 0x37
        /*0002*/ 	.short	(.L_21 - .L_20)
.L_20:
        /*0004*/ 	.word	0x00000082


	//----- nvinfo : EIATTR_KPARAM_INFO
	.align		4
.L_21:
        /*0008*/ 	.byte	0x04, 0x17
        /*000a*/ 	.short	(.L_23 - .L_22)
.L_22:
        /*000c*/ 	.word	0x00000000
        /*0010*/ 	.short	0x0000
        /*0012*/ 	.short	0x0070
        /*0014*/ 	.byte	0x00, 0xf0, 0x01, 0x10


	//----- nvinfo : EIATTR_SPARSE_MMA_MASK
	.align		4
.L_23:
        /*0018*/ 	.byte	0x03, 0x50
        /*001a*/ 	.short	0x0000


	//----- nvinfo : EIATTR_MAXREG_COUNT
	.align		4
        /*001c*/ 	.byte	0x03, 0x1b
        /*001e*/ 	.short	0x00a8


	//----- nvinfo : EIATTR_NUM_BARRIERS
	.align		4
        /*0020*/ 	.byte	0x02, 0x4c
        /*0022*/ 	.byte	0x01
	.zero		1


	//----- nvinfo : EIATTR_EXTERNS
	.align		4
        /*0024*/ 	.byte	0x04, 0x0f
        /*0026*/ 	.short	(.L_25 - .L_24)


	//   ....[0]....
	.align		4
.L_24:
        /*0028*/ 	.word	index@(__assertfail)


	//----- nvinfo : EIATTR_ANNOTATIONS
	.align		4
.L_25:
        /*002c*/ 	.byte	0x04, 0x55
        /*002e*/ 	.short	(.L_27 - .L_26)


	//   ....[0]....
.L_26:
        /*0030*/ 	.word	0x00000001
        /*0034*/ 	.byte	0x70, 0x06, 0x00, 0x00, 0x01, 0x00, 0x00, 0x00, 0x90, 0x06, 0x00, 0x00, 0x01, 0x00, 0x00, 0x00
        /* <DEDUP_REMOVED lines=713> */
        /*2cd4*/ 	.byte	0xc0, 0xad, 0x01, 0x00, 0x01, 0x00, 0x00, 0x00, 0xe0, 0xad, 0x01, 0x00


	//----- nvinfo : EIATTR_MERCURY_ISA_VERSION
	.align		4
.L_27:
        /*2ce0*/ 	.byte	0x03, 0x5f
        /*2ce2*/ 	.short	0x0101


	//----- nvinfo : EIATTR_INT_WARP_WIDE_INSTR_OFFSETS
	.align		4
        /*2ce4*/ 	.byte	0x04, 0x31
        /*2ce6*/ 	.short	(.L_29 - .L_28)


	//   ....[0]....
.L_28:
        /*2ce8*/ 	.word	0x000004e0


	//   ....[1]....
        /*2cec*/ 	.word	0x000004f0


	//   ....[2]....
        /*2cf0*/ 	.word	0x00000580


	//----- nvinfo : EIATTR_COOP_GROUP_MASK_REGIDS
	.align		4
.L_29:
        /*2cf4*/ 	.byte	0x04, 0x29
        /*2cf6*/ 	.short	(.L_31 - .L_30)


	//   ....[0]....
.L_30:
        /*2cf8*/ 	.word	0xffffffff


	//   ....[1]....
        /*2cfc*/ 	.word	0xffffffff


	//   ....[2]....
        /*2d00*/ 	.word	0xffffffff


	//   ....[3]....
        /*2d04*/ 	.word	0xffffffff


	//   ....[4]....
        /*2d08*/ 	.word	0xffffffff


	//----- nvinfo : EIATTR_COOP_GROUP_INSTR_OFFSETS
	.align		4
.L_31:
        /*2d0c*/ 	.byte	0x04, 0x28
        /*2d0e*/ 	.short	(.L_33 - .L_32)


	//   ....[0]....
.L_32:
        /*2d10*/ 	.word	0x00000070


	//   ....[1]....
        /*2d14*/ 	.word	0x00000080


	//   ....[2]....
        /*2d18*/ 	.word	0x000001a0


	//   ....[3]....
        /*2d1c*/ 	.word	0x00000390


	//   ....[4]....
        /*2d20*/ 	.word	0x00001150


	//----- nvinfo : EIATTR_REG_RECONFIG
	.align		4
.L_33:
        /*2d24*/ 	.byte	0x01, 0x54
	.zero		2


	//----- nvinfo : EIATTR_SYSCALL_OFFSETS
	.align		4
        /*2d28*/ 	.byte	0x04, 0x46
        /*2d2a*/ 	.short	(.L_35 - .L_34)


	//   ....[0]....
.L_34:
        /*2d2c*/ 	.word	0x00001300


	//----- nvinfo : EIATTR_MBARRIER_INSTR_OFFSETS
	.align		4
.L_35:
        /*2d30*/ 	.byte	0x04, 0x39
        /*2d32*/ 	.short	(.L_37 - .L_36)


	//   ....[0]....
.L_36:
        /*2d34*/ 	.word	0x00000320
        /*2d38*/ 	.word	0x000000ff
        /*2d3c*/ 	.word	0x00000000
        /*2d40*/ 	.short	0x0100
        /*2d42*/ 	.byte	0x08
	.zero		1


	//   ....[1]....
        /*2d44*/ 	.word	0x00000330
        /*2d48*/ 	.word	0x000000ff
        /*2d4c*/ 	.word	0x00000018
        /*2d50*/ 	.short	0x0100
        /*2d52*/ 	.byte	0x08
	.zero		1


	//   ....[2]....
        /*2d54*/ 	.word	0x00000340
        /*2d58*/ 	.word	0x000000ff
        /*2d5c*/ 	.word	0x00000008
        /*2d60*/ 	.short	0x0100
        /*2d62*/ 	.byte	0x08
	.zero		1


	//   ....[3]....
        /*2d64*/ 	.word	0x00000350
        /*2d68*/ 	.word	0x000000ff
        /*2d6c*/ 	.word	0x00000020
        /*2d70*/ 	.short	0x0100
        /*2d72*/ 	.byte	0x08
	.zero		1


	//   ....[4]....
        /*2d74*/ 	.word	0x00000360
        /*2d78*/ 	.word	0x000000ff
        /*2d7c*/ 	.word	0x00000010
        /*2d80*/ 	.short	0x0100
        /*2d82*/ 	.byte	0x08
	.zero		1


	//   ....[5]....
        /*2d84*/ 	.word	0x00000370
        /*2d88*/ 	.word	0x000000ff
        /*2d8c*/ 	.word	0x00000028
        /*2d90*/ 	.short	0x0100
        /*2d92*/ 	.byte	0x08
	.zero		1


	//   ....[6]....
        /*2d94*/ 	.word	0x00000600
        /*2d98*/ 	.word	0x000000ff
        /*2d9c*/ 	.word	0x00000040
        /*2da0*/ 	.short	0x0100
        /*2da2*/ 	.byte	0x10
	.zero		1


	//   ....[7]....
        /*2da4*/ 	.word	0x000006a0
        /*2da8*/ 	.word	0x000000ff
        /*2dac*/ 	.word	0x00000048
        /*2db0*/ 	.short	0x0100
        /*2db2*/ 	.byte	0x10
	.zero		1


	//   ....[8]....
        /*2db4*/ 	.word	0x000013a0
        /*2db8*/ 	.word	0x00000003
        /*2dbc*/ 	.word	0x00000000
        /*2dc0*/ 	.short	0x010a
        /*2dc2*/ 	.byte	0x3f
	.zero		1


	//   ....[9]....
        /*2dc4*/ 	.word	0x000013e0
        /*2dc8*/ 	.word	0x00000003
        /*2dcc*/ 	.word	0x00000000
        /*2dd0*/ 	.short	0x010a
        /*2dd2*/ 	.byte	0x3f
	.zero		1


	//   ....[10]....
        /*2dd4*/ 	.word	0x000049e0
        /*2dd8*/ 	.word	0x000000ff
        /*2ddc*/ 	.word	0x00000000
        /*2de0*/ 	.short	0x010a
        /*2de2*/ 	.byte	0x08
	.zero		1


	//   ....[11]....
        /*2de4*/ 	.word	0x00004a20
        /*2de8*/ 	.word	0x000000ff
        /*2dec*/ 	.word	0x00000000
        /*2df0*/ 	.short	0x010a
        /*2df2*/ 	.byte	0x08
	.zero		1


	//   ....[12]....
        /*2df4*/ 	.word	0x00008af0
        /*2df8*/ 	.word	0x000000ff
        /*2dfc*/ 	.word	0x00000000
        /*2e00*/ 	.short	0x0101
        /*2e02*/ 	.byte	0x0c
	.zero		1


	//   ....[13]....
        /*2e04*/ 	.word	0x00008d00
        /*2e08*/ 	.word	0x000000ff
        /*2e0c*/ 	.word	0x00000000
        /*2e10*/ 	.short	0x0101
        /*2e12*/ 	.byte	0x06
	.zero		1


	//   ....[14]....
        /*2e14*/ 	.word	0x0001a990
        /*2e18*/ 	.word	0x0000000a
        /*2e1c*/ 	.word	0x00000018
        /*2e20*/ 	.short	0x010a
        /*2e22*/ 	.byte	0x3f
	.zero		1


	//   ....[15]....
        /*2e24*/ 	.word	0x0001ace0
        /*2e28*/ 	.word	0x00000002
        /*2e2c*/ 	.word	0x00000048
        /*2e30*/ 	.short	0x0101
        /*2e32*/ 	.byte	0x3f
	.zero		1


	//   ....[16]....
        /*2e34*/ 	.word	0x0001b4e0
        /*2e38*/ 	.word	0x00000005
        /*2e3c*/ 	.word	0x00000000
        /*2e40*/ 	.short	0x010a
        /*2e42*/ 	.byte	0x3f
	.zero		1


	//   ....[17]....
        /*2e44*/ 	.word	0x0001b570
        /*2e48*/ 	.word	0x00000007
        /*2e4c*/ 	.word	0x00000000
        /*2e50*/ 	.short	0x010a
        /*2e52*/ 	.byte	0x3f
	.zero		1


	//   ....[18]....
        /*2e54*/ 	.word	0x0001b600
        /*2e58*/ 	.word	0x00000003
        /*2e5c*/ 	.word	0x00000000
        /*2e60*/ 	.short	0x010a
        /*2e62*/ 	.byte	0x3f
	.zero		1


	//   ....[19]....
        /*2e64*/ 	.word	0x0001b660
        /*2e68*/ 	.word	0x00000003
        /*2e6c*/ 	.word	0x00000000
        /*2e70*/ 	.short	0x010a
        /*2e72*/ 	.byte	0x3f
	.zero		1


	//   ....[20]....
        /*2e74*/ 	.word	0x0001b6c0
        /*2e78*/ 	.word	0x00000005
        /*2e7c*/ 	.word	0x00000000
        /*2e80*/ 	.short	0x010a
        /*2e82*/ 	.byte	0x3f
	.zero		1


	//   ....[21]....
        /*2e84*/ 	.word	0x0001b790
        /*2e88*/ 	.word	0x0000000a
        /*2e8c*/ 	.word	0x00000018
        /*2e90*/ 	.short	0x010a
        /*2e92*/ 	.byte	0x3f
	.zero		1


	//   ....[22]....
        /*2e94*/ 	.word	0x0001b860
        /*2e98*/ 	.word	0x00000005
        /*2e9c*/ 	.word	0x00000000
        /*2ea0*/ 	.short	0x010a
        /*2ea2*/ 	.byte	0x3f
	.zero		1


	//   ....[23]....
        /*2ea4*/ 	.word	0x0001b8b0
        /*2ea8*/ 	.word	0x00000007
        /*2eac*/ 	.word	0x00000000
        /*2eb0*/ 	.short	0x010a
        /*2eb2*/ 	.byte	0x3f
	.zero		1


	//----- nvinfo : EIATTR_NUM_MBARRIERS
	.align		4
.L_37:
        /*2eb4*/ 	.byte	0x03, 0x38
        /*2eb6*/ 	.short	0x0008


	//----- nvinfo : EIATTR_EXIT_INSTR_OFFSETS
	.align		4
        /*2eb8*/ 	.byte	0x04, 0x1c
        /*2eba*/ 	.short	(.L_39 - .L_38)


	//   ....[0]....
.L_38:
        /*2ebc*/ 	.word	0x00000700


	//   ....[1]....
        /*2ec0*/ 	.word	0x00001070


	//   ....[2]....
        /*2ec4*/ 	.word	0x00019f10


	//   ....[3]....
        /*2ec8*/ 	.word	0x0001a620


	//   ....[4]....
        /*2ecc*/ 	.word	0x0001b650


	//----- nvinfo : EIATTR_MAX_THREADS
	.align		4
.L_39:
        /*2ed0*/ 	.byte	0x04, 0x05
        /*2ed2*/ 	.short	(.L_41 - .L_40)
.L_40:
        /*2ed4*/ 	.word	0x00000180
        /*2ed8*/ 	.word	0x00000001
        /*2edc*/ 	.word	0x00000001


	//----- nvinfo : EIATTR_CRS_STACK_SIZE
	.align		4
.L_41:
        /*2ee0*/ 	.byte	0x04, 0x1e
        /*2ee2*/ 	.short	(.L_43 - .L_42)
.L_42:
        /*2ee4*/ 	.word	0x00000000


	//----- nvinfo : EIATTR_CBANK_PARAM_SIZE
	.align		4
.L_43:
        /*2ee8*/ 	.byte	0x03, 0x19
        /*2eea*/ 	.short	0x0470


	//----- nvinfo : EIATTR_PARAM_CBANK
	.align		4
        /*2eec*/ 	.byte	0x04, 0x0a
        /*2eee*/ 	.short	(.L_45 - .L_44)
	.align		4
.L_44:
        /*2ef0*/ 	.word	index@(.nv.constant0._ZN7cutlass13device_kernelINS_4gemm6kernel13GemmUniversalIN4cute5tupleIJiiiiEEENS1_10collective13CollectiveMmaINS1_34MainloopSm90TmaGmmaWarpSpecializedILi3ENS5_IJNS4_1CILi1EEESB_SB_EEENS1_35KernelTmaWarpSpecializedCooperativeEEENS5_IJNSA_ILi256EEESF_NSA_ILi64EEEEEENS_6half_tENS5_IJlSB_lEEESI_SJ_NS4_8TiledMMAINS4_8MMA_AtomIJNS4_4SM904GMMA26MMA_64x256x16_F32F16F16_SSILNSN_5MajorE0ELSP_0ELNSN_7ScaleInE1ELSQ_1EEEEEENS4_6LayoutINS5_IJNSA_ILi2EEESB_SB_EEENS5_IJSB_NSA_ILi0EEESW_EEEEENS5_IJNS4_10UnderscoreESZ_SZ_EEEEENS4_13SM90_TMA_LOADENS4_14ComposedLayoutINS4_7SwizzleILi3ELi4ELi3EEENS4_18smem_ptr_flag_bitsILi16EEENST_INS5_IJNSA_ILi8EEESG_EEENS5_IJSG_SB_EEEEEEEvNS4_8identityES12_S1C_vS1D_EENS_8epilogue10collective6detail29Sm90TmaWarpSpecializedAdapterINS1G_15DefaultEpilogueISI_SJ_SJ_NS1F_6thread17LinearCombinationISI_Li1EffLNS1K_9ScaleType4KindE0ELNS_15FloatRoundStyleE2ESI_EENS1_15EpilogueDefaultEEEEEvvEEEEvNT_6ParamsE)
        /*2ef4*/ 	.short	0x0210
        /*2ef6*/ 	.short	0x0470


	//----- nvinfo : EIATTR_SW_WAR
	.align		4
.L_45:
        /*2ef8*/ 	.byte	0x04, 0x36
        /*2efa*/ 	.short	(.L_47 - .L_46)
.L_46:
        /*2efc*/ 	.word	0x00000008
.L_47:


//--------------------- .nv.callgraph             --------------------------
	.section	.nv.callgraph,"",@"SHT_CUDA_CALLGRAPH"
	.align	4
	.sectionentsize	8
	.align		4
        /*0000*/ 	.word	0x00000000
	.align		4
        /*0004*/ 	.word	0xffffffff
	.align		4
        /*0008*/ 	.word	index@(_ZN7cutlass13device_kernelINS_4gemm6kernel13GemmUniversalIN4cute5tupleIJiiiiEEENS1_10collective13CollectiveMmaINS1_34MainloopSm90TmaGmmaWarpSpecializedILi3ENS5_IJNS4_1CILi1EEESB_SB_EEENS1_35KernelTmaWarpSpecializedCooperativeEEENS5_IJNSA_ILi256EEESF_NSA_ILi64EEEEEENS_6half_tENS5_IJlSB_lEEESI_SJ_NS4_8TiledMMAINS4_8MMA_AtomIJNS4_4SM904GMMA26MMA_64x256x16_F32F16F16_SSILNSN_5MajorE0ELSP_0ELNSN_7ScaleInE1ELSQ_1EEEEEENS4_6LayoutINS5_IJNSA_ILi2EEESB_SB_EEENS5_IJSB_NSA_ILi0EEESW_EEEEENS5_IJNS4_10UnderscoreESZ_SZ_EEEEENS4_13SM90_TMA_LOADENS4_14ComposedLayoutINS4_7SwizzleILi3ELi4ELi3EEENS4_18smem_ptr_flag_bitsILi16EEENST_INS5_IJNSA_ILi8EEESG_EEENS5_IJSG_SB_EEEEEEEvNS4_8identityES12_S1C_vS1D_EENS_8epilogue10collective6detail29Sm90TmaWarpSpecializedAdapterINS1G_15DefaultEpilogueISI_SJ_SJ_NS1F_6thread17LinearCombinationISI_Li1EffLNS1K_9ScaleType4KindE0ELNS_15FloatRoundStyleE2ESI_EENS1_15EpilogueDefaultEEEEEvvEEEEvNT_6ParamsE)
	.align		4
        /*000c*/ 	.word	index@(__assertfail)
	.align		4
        /*0010*/ 	.word	0x00000000
	.align		4
        /*0014*/ 	.word	0xfffffffe
	.align		4
        /*0018*/ 	.word	0x00000000
	.align		4
        /*001c*/ 	.word	0xfffffffd
	.align		4
        /*0020*/ 	.word	0x00000000
	.align		4
        /*0024*/ 	.word	0xfffffffc


//--------------------- .nv.constant4             --------------------------
	.section	.nv.constant4,"a",@progbits
	.align	8
	.align		8
.nv.constant4:
        /*0000*/ 	.dword	__assertfail
	.align		8
        /*0008*/ 	.dword	__unnamed_1
	.align		8
        /*0010*/ 	.dword	_ZN40_INTERNAL_1a6355dd_4_k_cu_c307c34d_254314cuda3std3__45__cpo5beginE
	.align		8
        /*0018*/ 	.dword	_ZN40_INTERNAL_1a6355dd_4_k_cu_c307c34d_254314cuda3std3__45__cpo3endE
	.align		8
        /*0020*/ 	.dword	_ZN40_INTERNAL_1a6355dd_4_k_cu_c307c34d_254314cuda3std3__45__cpo6cbeginE
	.align		8
        /*0028*/ 	.dword	_ZN40_INTERNAL_1a6355dd_4_k_cu_c307c34d_254314cuda3std3__45__cpo4cendE
	.align		8
        /*0030*/ 	.dword	_ZN40_INTERNAL_1a6355dd_4_k_cu_c307c34d_254314cuda3std3__442_GLOBAL__N__1a6355dd_4_k_cu_c307c34d_254316ignoreE
	.align		8
        /*0038*/ 	.dword	_ZN40_INTERNAL_1a6355dd_4_k_cu_c307c34d_254314cuda3std3__419piecewise_constructE
	.align		8
        /*0040*/ 	.dword	_ZN40_INTERNAL_1a6355dd_4_k_cu_c307c34d_254314cuda3std3__48in_placeE
	.align		8
        /*0048*/ 	.dword	_ZN40_INTERNAL_1a6355dd_4_k_cu_c307c34d_254314cuda3std6ranges3__45__cpo4swapE
	.align		8
        /*0050*/ 	.dword	_ZN40_INTERNAL_1a6355dd_4_k_cu_c307c34d_254314cuda3std6ranges3__45__cpo9iter_moveE
	.align		8
        /*0058*/ 	.dword	_ZN40_INTERNAL_1a6355dd_4_k_cu_c307c34d_254314cute7productE
	.align		8
        /*0060*/ 	.dword	_ZN40_INTERNAL_1a6355dd_4_k_cu_c307c34d_254314cute1_E
	.align		8
        /*0068*/ 	.dword	$str$22
	.align		8
        /*0070*/ 	.dword	$str$23


//--------------------- .text._ZN7cutlass13device_kernelINS_4gemm6kernel13GemmUniversalIN4cute5tupleIJiiiiEEENS1_10collective13CollectiveMmaINS1_34MainloopSm90TmaGmmaWarpSpecializedILi3ENS5_IJNS4_1CILi1EEESB_SB_EEENS1_35KernelTmaWarpSpecializedCooperativeEEENS5_IJNSA_ILi256EEESF_NSA_ILi64EEEEEENS_6half_tENS5_IJlSB_lEEESI_SJ_NS4_8TiledMMAINS4_8MMA_AtomIJNS4_4SM904GMMA26MMA_64x256x16_F32F16F16_SSILNSN_5MajorE0ELSP_0ELNSN_7ScaleInE1ELSQ_1EEEEEENS4_6LayoutINS5_IJNSA_ILi2EEESB_SB_EEENS5_IJSB_NSA_ILi0EEESW_EEEEENS5_IJNS4_10UnderscoreESZ_SZ_EEEEENS4_13SM90_TMA_LOADENS4_14ComposedLayoutINS4_7SwizzleILi3ELi4ELi3EEENS4_18smem_ptr_flag_bitsILi16EEENST_INS5_IJNSA_ILi8EEESG_EEENS5_IJSG_SB_EEEEEEEvNS4_8identityES12_S1C_vS1D_EENS_8epilogue10collective6detail29Sm90TmaWarpSpecializedAdapterINS1G_15DefaultEpilogueISI_SJ_SJ_NS1F_6thread17LinearCombinationISI_Li1EffLNS1K_9ScaleType4KindE0ELNS_15FloatRoundStyleE2ESI_EENS1_15EpilogueDefaultEEEEEvvEEEEvNT_6ParamsE --------------------------
	.section	.text._ZN7cutlass13device_kernelINS_4gemm6kernel13GemmUniversalIN4cute5tupleIJiiiiEEENS1_10collective13CollectiveMmaINS1_34MainloopSm90TmaGmmaWarpSpecializedILi3ENS5_IJNS4_1CILi1EEESB_SB_EEENS1_35KernelTmaWarpSpecializedCooperativeEEENS5_IJNSA_ILi256EEESF_NSA_ILi64EEEEEENS_6half_tENS5_IJlSB_lEEESI_SJ_NS4_8TiledMMAINS4_8MMA_AtomIJNS4_4SM904GMMA26MMA_64x256x16_F32F16F16_SSILNSN_5MajorE0ELSP_0ELNSN_7ScaleInE1ELSQ_1EEEEEENS4_6LayoutINS5_IJNSA_ILi2EEESB_SB_EEENS5_IJSB_NSA_ILi0EEESW_EEEEENS5_IJNS4_10UnderscoreESZ_SZ_EEEEENS4_13SM90_TMA_LOADENS4_14ComposedLayoutINS4_7SwizzleILi3ELi4ELi3EEENS4_18smem_ptr_flag_bitsILi16EEENST_INS5_IJNSA_ILi8EEESG_EEENS5_IJSG_SB_EEEEEEEvNS4_8identityES12_S1C_vS1D_EENS_8epilogue10collective6detail29Sm90TmaWarpSpecializedAdapterINS1G_15DefaultEpilogueISI_SJ_SJ_NS1F_6thread17LinearCombinationISI_Li1EffLNS1K_9ScaleType4KindE0ELNS_15FloatRoundStyleE2ESI_EENS1_15EpilogueDefaultEEEEEvvEEEEvNT_6ParamsE,"ax",@progbits
	.align	128
.text._ZN7cutlass13device_kernelINS_4gemm6kernel13GemmUniversalIN4cute5tupleIJiiiiEEENS1_10collective13CollectiveMmaINS1_34MainloopSm90TmaGmmaWarpSpecializedILi3ENS5_IJNS4_1CILi1EEESB_SB_EEENS1_35KernelTmaWarpSpecializedCooperativeEEENS5_IJNSA_ILi256EEESF_NSA_ILi64EEEEEENS_6half_tENS5_IJlSB_lEEESI_SJ_NS4_8TiledMMAINS4_8MMA_AtomIJNS4_4SM904GMMA26MMA_64x256x16_F32F16F16_SSILNSN_5MajorE0ELSP_0ELNSN_7ScaleInE1ELSQ_1EEEEEENS4_6LayoutINS5_IJNSA_ILi2EEESB_SB_EEENS5_IJSB_NSA_ILi0EEESW_EEEEENS5_IJNS4_10UnderscoreESZ_SZ_EEEEENS4_13SM90_TMA_LOADENS4_14ComposedLayoutINS4_7SwizzleILi3ELi4ELi3EEENS4_18smem_ptr_flag_bitsILi16EEENST_INS5_IJNSA_ILi8EEESG_EEENS5_IJSG_SB_EEEEEEEvNS4_8identityES12_S1C_vS1D_EENS_8epilogue10collective6detail29Sm90TmaWarpSpecializedAdapterINS1G_15DefaultEpilogueISI_SJ_SJ_NS1F_6thread17LinearCombinationISI_Li1EffLNS1K_9ScaleType4KindE0ELNS_15FloatRoundStyleE2ESI_EENS1_15EpilogueDefaultEEEEEvvEEEEvNT_6ParamsE:
        .type           _ZN7cutlass13device_kernelINS_4gemm6kernel13GemmUniversalIN4cute5tupleIJiiiiEEENS1_10collective13CollectiveMmaINS1_34MainloopSm90TmaGmmaWarpSpecializedILi3ENS5_IJNS4_1CILi1EEESB_SB_EEENS1_35KernelTmaWarpSpecializedCooperativeEEENS5_IJNSA_ILi256EEESF_NSA_ILi64EEEEEENS_6half_tENS5_IJlSB_lEEESI_SJ_NS4_8TiledMMAINS4_8MMA_AtomIJNS4_4SM904GMMA26MMA_64x256x16_F32F16F16_SSILNSN_5MajorE0ELSP_0ELNSN_7ScaleInE1ELSQ_1EEEEEENS4_6LayoutINS5_IJNSA_ILi2EEESB_SB_EEENS5_IJSB_NSA_ILi0EEESW_EEEEENS5_IJNS4_10UnderscoreESZ_SZ_EEEEENS4_13SM90_TMA_LOADENS4_14ComposedLayoutINS4_7SwizzleILi3ELi4ELi3EEENS4_18smem_ptr_flag_bitsILi16EEENST_INS5_IJNSA_ILi8EEESG_EEENS5_IJSG_SB_EEEEEEEvNS4_8identityES12_S1C_vS1D_EENS_8epilogue10collective6detail29Sm90TmaWarpSpecializedAdapterINS1G_15DefaultEpilogueISI_SJ_SJ_NS1F_6thread17LinearCombinationISI_Li1EffLNS1K_9ScaleType4KindE0ELNS_15FloatRoundStyleE2ESI_EENS1_15EpilogueDefaultEEEEEvvEEEEvNT_6ParamsE,@function
        .size           _ZN7cutlass13device_kernelINS_4gemm6kernel13GemmUniversalIN4cute5tupleIJiiiiEEENS1_10collective13CollectiveMmaINS1_34MainloopSm90TmaGmmaWarpSpecializedILi3ENS5_IJNS4_1CILi1EEESB_SB_EEENS1_35KernelTmaWarpSpecializedCooperativeEEENS5_IJNSA_ILi256EEESF_NSA_ILi64EEEEEENS_6half_tENS5_IJlSB_lEEESI_SJ_NS4_8TiledMMAINS4_8MMA_AtomIJNS4_4SM904GMMA26MMA_64x256x16_F32F16F16_SSILNSN_5MajorE0ELSP_0ELNSN_7ScaleInE1ELSQ_1EEEEEENS4_6LayoutINS5_IJNSA_ILi2EEESB_SB_EEENS5_IJSB_NSA_ILi0EEESW_EEEEENS5_IJNS4_10UnderscoreESZ_SZ_EEEEENS4_13SM90_TMA_LOADENS4_14ComposedLayoutINS4_7SwizzleILi3ELi4ELi3EEENS4_18smem_ptr_flag_bitsILi16EEENST_INS5_IJNSA_ILi8EEESG_EEENS5_IJSG_SB_EEEEEEEvNS4_8identityES12_S1C_vS1D_EENS_8epilogue10collective6detail29Sm90TmaWarpSpecializedAdapterINS1G_15DefaultEpilogueISI_SJ_SJ_NS1F_6thread17LinearCombinationISI_Li1EffLNS1K_9ScaleType4KindE0ELNS_15FloatRoundStyleE2ESI_EENS1_15EpilogueDefaultEEEEEvvEEEEvNT_6ParamsE,(.L_x_574 - _ZN7cutlass13device_kernelINS_4gemm6kernel13GemmUniversalIN4cute5tupleIJiiiiEEENS1_10collective13CollectiveMmaINS1_34MainloopSm90TmaGmmaWarpSpecializedILi3ENS5_IJNS4_1CILi1EEESB_SB_EEENS1_35KernelTmaWarpSpecializedCooperativeEEENS5_IJNSA_ILi256EEESF_NSA_ILi64EEEEEENS_6half_tENS5_IJlSB_lEEESI_SJ_NS4_8TiledMMAINS4_8MMA_AtomIJNS4_4SM904GMMA26MMA_64x256x16_F32F16F16_SSILNSN_5MajorE0ELSP_0ELNSN_7ScaleInE1ELSQ_1EEEEEENS4_6LayoutINS5_IJNSA_ILi2EEESB_SB_EEENS5_IJSB_NSA_ILi0EEESW_EEEEENS5_IJNS4_10UnderscoreESZ_SZ_EEEEENS4_13SM90_TMA_LOADENS4_14ComposedLayoutINS4_7SwizzleILi3ELi4ELi3EEENS4_18smem_ptr_flag_bitsILi16EEENST_INS5_IJNSA_ILi8EEESG_EEENS5_IJSG_SB_EEEEEEEvNS4_8identityES12_S1C_vS1D_EENS_8epilogue10collective6detail29Sm90TmaWarpSpecializedAdapterINS1G_15DefaultEpilogueISI_SJ_SJ_NS1F_6thread17LinearCombinationISI_Li1EffLNS1K_9ScaleType4KindE0ELNS_15FloatRoundStyleE2ESI_EENS1_15EpilogueDefaultEEEEEvvEEEEvNT_6ParamsE)
        .other          _ZN7cutlass13device_kernelINS_4gemm6kernel13GemmUniversalIN4cute5tupleIJiiiiEEENS1_10collective13CollectiveMmaINS1_34MainloopSm90TmaGmmaWarpSpecializedILi3ENS5_IJNS4_1CILi1EEESB_SB_EEENS1_35KernelTmaWarpSpecializedCooperativeEEENS5_IJNSA_ILi256EEESF_NSA_ILi64EEEEEENS_6half_tENS5_IJlSB_lEEESI_SJ_NS4_8TiledMMAINS4_8MMA_AtomIJNS4_4SM904GMMA26MMA_64x256x16_F32F16F16_SSILNSN_5MajorE0ELSP_0ELNSN_7ScaleInE1ELSQ_1EEEEEENS4_6LayoutINS5_IJNSA_ILi2EEESB_SB_EEENS5_IJSB_NSA_ILi0EEESW_EEEEENS5_IJNS4_10UnderscoreESZ_SZ_EEEEENS4_13SM90_TMA_LOADENS4_14ComposedLayoutINS4_7SwizzleILi3ELi4ELi3EEENS4_18smem_ptr_flag_bitsILi16EEENST_INS5_IJNSA_ILi8EEESG_EEENS5_IJSG_SB_EEEEEEEvNS4_8identityES12_S1C_vS1D_EENS_8epilogue10collective6detail29Sm90TmaWarpSpecializedAdapterINS1G_15DefaultEpilogueISI_SJ_SJ_NS1F_6thread17LinearCombinationISI_Li1EffLNS1K_9ScaleType4KindE0ELNS_15FloatRoundStyleE2ESI_EENS1_15EpilogueDefaultEEEEEvvEEEEvNT_6ParamsE,@"STO_CUDA_ENTRY STV_DEFAULT"
_ZN7cutlass13device_kernelINS_4gemm6kernel13GemmUniversalIN4cute5tupleIJiiiiEEENS1_10collective13CollectiveMmaINS1_34MainloopSm90TmaGmmaWarpSpecializedILi3ENS5_IJNS4_1CILi1EEESB_SB_EEENS1_35KernelTmaWarpSpecializedCooperativeEEENS5_IJNSA_ILi256EEESF_NSA_ILi64EEEEEENS_6half_tENS5_IJlSB_lEEESI_SJ_NS4_8TiledMMAINS4_8MMA_AtomIJNS4_4SM904GMMA26MMA_64x256x16_F32F16F16_SSILNSN_5MajorE0ELSP_0ELNSN_7ScaleInE1ELSQ_1EEEEEENS4_6LayoutINS5_IJNSA_ILi2EEESB_SB_EEENS5_IJSB_NSA_ILi0EEESW_EEEEENS5_IJNS4_10UnderscoreESZ_SZ_EEEEENS4_13SM90_TMA_LOADENS4_14ComposedLayoutINS4_7SwizzleILi3ELi4ELi3EEENS4_18smem_ptr_flag_bitsILi16EEENST_INS5_IJNSA_ILi8EEESG_EEENS5_IJSG_SB_EEEEEEEvNS4_8identityES12_S1C_vS1D_EENS_8epilogue10collective6detail29Sm90TmaWarpSpecializedAdapterINS1G_15DefaultEpilogueISI_SJ_SJ_NS1F_6thread17LinearCombinationISI_Li1EffLNS1K_9ScaleType4KindE0ELNS_15FloatRoundStyleE2ESI_EENS1_15EpilogueDefaultEEEEEvvEEEEvNT_6ParamsE:
[----:B------:R-:W0:Y:S02]  /*0000*/  LDC R1, c[0x0][0x28] ;  /* 0x00000a00ff017b82 */ /* 0x000e240000000800 */
[----:B0-----:R-:W-:Y:S01]  /*0010*/  VIADD R1, R1, 0xfffff878 ;  /* 0xfffff87801017836 */ /* 0x001fe20000000000 */
[----:B------:R-:W0:Y:S01]  /*0020*/  S2R R2, SR_TID.X ;  /* 0x0000000000027919 */ /* 0x000e220000002100 */
[----:B------:R-:W-:Y:S01]  /*0030*/  ELECT P0, URZ, PT ;  /* 0x00000000003f782f */ /* 0x000fe20003800000 */
[----:B------:R-:W-:Y:S01]  /*0040*/  BSSY B0, `(.L_x_0) ;  /* 0x0000015000007945 */ /* 0x000fe20003800000 */
[--C-:B0-----:R-:W-:Y:S02]  /*0050*/  SHF.R.U32.HI R0, RZ, 0x5, R2.reuse ;  /* 0x00000005ff007819 */ /* 0x101fe40000011602 */
[----:B------:R-:W-:-:S03]  /*0060*/  SHF.R.U32.HI R160, RZ, 0x7, R2 ;  /* 0x00000007ffa07819 */ /* 0x000fc60000011602 */
[----:B------:R-:W0:Y:S04]  /*0070*/  SHFL.IDX PT, R3, R0, RZ, 0x1f ;  /* 0x00001fff00037589 */ /* 0x000e2800000e0000 */
[----:B------:R-:W1:Y:S01]  /*0080*/  SHFL.IDX PT, R2, R160, RZ, 0x1f ;  /* 0x00001fffa0027589 */ /* 0x000e6200000e0000 */
[----:B0-----:R-:W-:Y:S02]  /*0090*/  R2UR UR10, R3 ;  /* 0x00000000030a72ca */ /* 0x001fe400000e0000 */
[----:B-1----:R-:W-:-:S11]  /*00a0*/  R2UR UR5, R2 ;  /* 0x00000000020572ca */ /* 0x002fd600000e0000 */
[----:B------:R-:W-:Y:S02]  /*00b0*/  USHF.R.S32.HI UR4, URZ, 0x1f, UR10 ;  /* 0x0000001f3f047899 */ /* 0x000fe4000801140a */
[----:B------:R-:W-:Y:S02]  /*00c0*/  ISETP.NE.OR P0, PT, RZ, UR10, !P0 ;  /* 0x0000000aff007c0c */ /* 0x000fe4000c705670 */
[----:B------:R-:W-:-:S04]  /*00d0*/  ULEA.HI UR4, UR4, UR10, URZ, 0x2 ;  /* 0x0000000a04047291 */ /* 0x000fc8000f8f103f */
[----:B------:R-:W-:-:S04]  /*00e0*/  ULOP3.LUT UR4, UR4, 0xfffffffc, URZ, 0xc0, !UPT ;  /* 0xfffffffc04047892 */ /* 0x000fc8000f8ec03f */
[----:B------:R-:W-:-:S03]  /*00f0*/  UIADD3 UR10, UR10, -UR4, URZ ;  /* 0x800000040a0a7290 */ /* 0x000fc6000fffe03f */
[----:B------:R-:W-:Y:S09]  /*0100*/  @P0 BRA `(.L_x_1) ;  /* 0x0000000000200947 */ /* 0x000ff20003800000 */
[----:B------:R-:W-:Y:S02]  /*0110*/  ULDC.64 UR6, c[0x0][0x198] ;  /* 0x0000660000067ab9 */ /* 0x000fe40000000a00 */
[----:B------:R-:W-:Y:S02]  /*0120*/  UIADD3 UR8, UP0, UR6, 0xf0, URZ ;  /* 0x000000f006087890 */ /* 0x000fe4000ff1e03f */
[----:B------:R-:W-:Y:S02]  /*0130*/  UIADD3 UR6, UP1, UR6, 0x1f0, URZ ;  /* 0x000001f006067890 */ /* 0x000fe4000ff3e03f */
[----:B------:R-:W-:Y:S02]  /*0140*/  UIADD3.X UR9, URZ, UR7, URZ, UP0, !UPT ;  /* 0x000000073f097290 */ /* 0x000fe400087fe43f */
[----:B------:R-:W-:-:S07]  /*0150*/  UIADD3.X UR7, URZ, UR7, URZ, UP1, !UPT ;  /* 0x000000073f077290 */ /* 0x000fce0008ffe43f */
[----:B------:R0:W-:Y:S02]  /*0160*/  UTMACCTL.PF [UR8] ;  /* 0x00000000080079b9 */ /* 0x0001e40008040000 */
[----:B------:R0:W-:Y:S02]  /*0170*/  UTMACCTL.PF [UR6] ;  /* 0x00000000060079b9 */ /* 0x0001e40008040000 */
[----:B0-----:R-:W-:Y:S01]  /*0180*/  NOP ;  /* 0x0000000000007918 */ /* 0x001fe20000000000 */
.L_x_1:
[----:B------:R-:W-:Y:S05]  /*0190*/  BSYNC B0 ;  /* 0x0000000000007941 */ /* 0x000fea0003800000 */
.L_x_0:
[----:B------:R-:W0:Y:S01]  /*01a0*/  SHFL.IDX PT, R2, R0, RZ, 0x1f ;  /* 0x00001fff00027589 */ /* 0x000e2200000e0000 */
[----:B------:R-:W-:Y:S01]  /*01b0*/  UISETP.NE.AND UP0, UPT, UR10, 0x3, UPT ;  /* 0x000000030a00788c */ /* 0x000fe2000bf05270 */
[----:B------:R-:W-:Y:S01]  /*01c0*/  ISETP.NE.AND P1, PT, RZ, UR5, PT ;  /* 0x00000005ff007c0c */ /* 0x000fe2000bf25270 */
[----:B------:R-:W-:Y:S02]  /*01d0*/  UIADD3 UR18, UR5, -0x1, URZ ;  /* 0xffffffff05127890 */ /* 0x000fe4000fffe03f */
[----:B------:R-:W-:Y:S02]  /*01e0*/  UISETP.EQ.OR UP0, UPT, UR10, URZ, !UP0 ;  /* 0x0000003f0a00728c */ /* 0x000fe4000c702670 */
[----:B------:R-:W-:Y:S02]  /*01f0*/  UISETP.GE.U32.AND UP1, UPT, UR18, 0x2, UPT ;  /* 0x000000021200788c */ /* 0x000fe4000bf26070 */
[----:B------:R-:W-:-:S04]  /*0200*/  UISETP.EQ.AND UP0, UPT, UR5, URZ, UP0 ;  /* 0x0000003f0500728c */ /* 0x000fc80008702270 */
[----:B------:R-:W-:-:S04]  /*0210*/  USEL UR40, URZ, 0x1, !UP0 ;  /* 0x000000013f287887 */ /* 0x000fc8000c000000 */
[----:B------:R-:W-:Y:S01]  /*0220*/  USEL UR40, UR40, 0x2, UP1 ;  /* 0x0000000228287887 */ /* 0x000fe20008800000 */
[----:B0-----:R-:W-:-:S13]  /*0230*/  ISETP.NE.AND P0, PT, R2, RZ, PT ;  /* 0x000000ff0200720c */ /* 0x001fda0003f05270 */
[----:B------:R-:W-:Y:S05]  /*0240*/  @P0 BRA `(.L_x_2) ;  /* 0x0000000000500947 */ /* 0x000fea0003800000 */
[----:B------:R-:W0:Y:S01]  /*0250*/  S2UR UR8, SR_CgaCtaId ;  /* 0x00000000000879c3 */ /* 0x000e220000008800 */
[----:B------:R-:W-:Y:S01]  /*0260*/  UMOV UR4, 0x400 ;  /* 0x0000040000047882 */ /* 0x000fe20000000000 */
[----:B------:R-:W-:Y:S01]  /*0270*/  UMOV UR5, 0x1 ;  /* 0x0000000100057882 */ /* 0x000fe20000000000 */
[----:B------:R-:W-:Y:S01]  /*0280*/  UMOV UR6, 0x100 ;  /* 0x0000010000067882 */ /* 0x000fe20000000000 */
[----:B------:R-:W-:Y:S01]  /*0290*/  ELECT P0, URZ, PT ;  /* 0x00000000003f782f */ /* 0x000fe20003800000 */
[----:B------:R-:W-:-:S04]  /*02a0*/  UIADD3 UR6, -UR6, 0x100000, URZ ;  /* 0x0010000006067890 */ /* 0x000fc8000fffe13f */
[----:B------:R-:W-:Y:S02]  /*02b0*/  USHF.L.U32 UR7, UR6, 0xb, URZ ;  /* 0x0000000b06077899 */ /* 0x000fe4000800063f */
[----:B------:R-:W-:Y:S02]  /*02c0*/  USHF.L.U32 UR6, UR6, 0x1, URZ ;  /* 0x0000000106067899 */ /* 0x000fe4000800063f */
[----:B0-----:R-:W-:Y:S02]  /*02d0*/  ULEA UR8, UR8, UR4, 0x18 ;  /* 0x0000000408087291 */ /* 0x001fe4000f8ec03f */
[----:B------:R-:W-:-:S04]  /*02e0*/  UIADD3 UR4, -UR5, 0x100000, URZ ;  /* 0x0010000005047890 */ /* 0x000fc8000fffe13f */
[----:B------:R-:W-:Y:S02]  /*02f0*/  USHF.L.U32 UR5, UR4, 0xb, URZ ;  /* 0x0000000b04057899 */ /* 0x000fe4000800063f */
[----:B------:R-:W-:Y:S01]  /*0300*/  USHF.L.U32 UR4, UR4, 0x1, URZ ;  /* 0x0000000104047899 */ /* 0x000fe2000800063f */
[----:B------:R-:W0:Y:S11]  /*0310*/  FENCE.VIEW.ASYNC.S ;  /* 0x00000000000073c6 */ /* 0x000e360000000000 */
[----:B0-----:R0:W1:Y:S01]  /*0320*/  SYNCS.EXCH.64 URZ, [UR8], UR4 ;  /* 0x00000004083f75b2 */ /* 0x0010620008000100 */
[----:B------:R0:W2:Y:S01]  /*0330*/  SYNCS.EXCH.64 URZ, [UR8+0x18], UR6 ;  /* 0x00001806083f75b2 */ /* 0x0000a20008000100 */
[----:B------:R0:W3:Y:S01]  /*0340*/  SYNCS.EXCH.64 URZ, [UR8+0x8], UR4 ;  /* 0x00000804083f75b2 */ /* 0x0000e20008000100 */
[----:B------:R0:W4:Y:S01]  /*0350*/  SYNCS.EXCH.64 URZ, [UR8+0x20], UR6 ;  /* 0x00002006083f75b2 */ /* 0x0001220008000100 */
[----:B------:R0:W0:Y:S01]  /*0360*/  SYNCS.EXCH.64 URZ, [UR8+0x10], UR4 ;  /* 0x00001004083f75b2 */ /* 0x0000220008000100 */
[----:B------:R0:W0:Y:S01]  /*0370*/  SYNCS.EXCH.64 URZ, [UR8+0x28], UR6 ;  /* 0x00002806083f75b2 */ /* 0x0000220008000100 */
[----:B------:R-:W-:Y:S01]  /*0380*/  NOP ;  /* 0x0000000000007918 */ /* 0x000fe20000000000 */
.L_x_2:
[----:B------:R-:W5:Y:S01]  /*0390*/  SHFL.IDX PT, R0, R0, RZ, 0x1f ;  /* 0x00001fff00007589 */ /* 0x000f6200000e0000 */
[----:B------:R-:W-:Y:S01]  /*03a0*/  ELECT P0, URZ, PT ;  /* 0x00000000003f782f */ /* 0x000fe20003800000 */
[----:B------:R-:W1:Y:S01]  /*03b0*/  S2UR UR17, SR_CTAID.Y ;  /* 0x00000000001179c3 */ /* 0x000e620000002600 */
[----:B0-----:R-:W-:Y:S01]  /*03c0*/  ULDC UR5, c[0x0][0x65c] ;  /* 0x0001970000057ab9 */ /* 0x001fe20000000800 */
[----:B------:R-:W-:Y:S01]  /*03d0*/  UMOV UR12, 0x20 ;  /* 0x00000020000c7882 */ /* 0x000fe20000000000 */
[----:B------:R-:W-:Y:S01]  /*03e0*/  UISETP.NE.AND UP2, UPT, UR5, 0x1, UPT ;  /* 0x000000010500788c */ /* 0x000fe2000bf45270 */
[----:B------:R-:W-:Y:S01]  /*03f0*/  NOP ;  /* 0x0000000000007918 */ /* 0x000fe20000000000 */
[----:B------:R-:W-:Y:S02]  /*0400*/  NOP ;  /* 0x0000000000007918 */ /* 0x000fe40000000000 */
[----:B------:R-:W-:Y:S01]  /*0410*/  UP2UR UR45, UPR, URZ, 0x4 ;  /* 0x000000043f2d7883 */ /* 0x000fe20008000000 */
[----:B------:R-:W0:Y:S01]  /*0420*/  S2UR UR4, SR_CTAID.X ;  /* 0x00000000000479c3 */ /* 0x000e220000002500 */
[----:B------:R-:W-:-:S02]  /*0430*/  PLOP3.LUT P2, PT, PT, PT, UP2, 0x80, 0x0 ;  /* 0x000000000000781c */ /* 0x000fc40003f4f028 */
[----:B------:R-:W-:Y:S02]  /*0440*/  PLOP3.LUT P4, PT, PT, PT, UP2, 0x80, 0x0 ;  /* 0x000000000000781c */ /* 0x000fe40003f8f028 */
[----:B------:R-:W-:Y:S01]  /*0450*/  PLOP3.LUT P3, PT, PT, PT, UP2, 0x80, 0x0 ;  /* 0x000000000000781c */ /* 0x000fe20003f6f028 */
[----:B------:R-:W-:Y:S01]  /*0460*/  @UP2 ULDC UR14, c[0x0][0x10] ;  /* 0x00000400000e2ab9 */ /* 0x000fe20000000800 */
[----:B------:R-:W-:Y:S01]  /*0470*/  @UP2 UMOV UR9, URZ ;  /* 0x0000003f00092c82 */ /* 0x000fe20008000000 */
[----:B------:R-:W-:Y:S01]  /*0480*/  @!UP2 ULDC UR11, c[0x0][0xc] ;  /* 0x00000300000baab9 */ /* 0x000fe20000000800 */
[----:B-----5:R-:W-:Y:S01]  /*0490*/  ISETP.NE.OR P0, PT, R0, RZ, !P0 ;  /* 0x000000ff0000720c */ /* 0x020fe20004705670 */
[----:B-1----:R-:W-:Y:S02]  /*04a0*/  @UP2 UMOV UR7, UR17 ;  /* 0x0000001100072c82 */ /* 0x002fe40008000000 */
[----:B------:R-:W-:Y:S01]  /*04b0*/  @UP2 UMOV UR8, UR7 ;  /* 0x0000000700082c82 */ /* 0x000fe20008000000 */
[----:B------:R-:W-:Y:S01]  /*04c0*/  @!UP2 UMOV UR7, UR17 ;  /* 0x000000110007ac82 */ /* 0x000fe20008000000 */
[----:B0-----:R-:W-:-:S08]  /*04d0*/  @UP2 UIMAD.WIDE.U32 UR14, UR4, UR14, UR8 ;  /* 0x0000000e040e22a5 */ /* 0x001fd0000f8e0008 */
[----:B------:R-:W-:Y:S01]  /*04e0*/  VOTEU.ALL UP0, P0 ;  /* 0x00000000003f7886 */ /* 0x000fe20000000000 */
[----:B------:R-:W-:Y:S01]  /*04f0*/  VOTEU.ALL UP1, P0 ;  /* 0x00000000003f7886 */ /* 0x000fe20000020000 */
[----:B------:R-:W-:-:S03]  /*0500*/  IMAD.U32 R2, RZ, RZ, UR14 ;  /* 0x0000000eff027e24 */ /* 0x000fc6000f8e00ff */
[----:B------:R-:W0:Y:S01]  /*0510*/  @!UP0 S2UR UR6, SR_CgaCtaId ;  /* 0x00000000000689c3 */ /* 0x000e220000008800 */
[----:B------:R-:W-:Y:S01]  /*0520*/  @!UP0 UMOV UR5, 0x400 ;  /* 0x0000040000058882 */ /* 0x000fe20000000000 */
[----:B------:R-:W-:-:S04]  /*0530*/  @!UP0 UIADD3 UR12, -UR12, 0x100000, URZ ;  /* 0x001000000c0c8890 */ /* 0x000fc8000fffe13f */
[----:B------:R-:W-:Y:S02]  /*0540*/  @!UP0 USHF.L.U32 UR13, UR12, 0xb, URZ ;  /* 0x0000000b0c0d8899 */ /* 0x000fe4000800063f */
[----:B------:R-:W-:Y:S01]  /*0550*/  @!UP0 USHF.L.U32 UR12, UR12, 0x1, URZ ;  /* 0x000000010c0c8899 */ /* 0x000fe2000800063f */
[----:B------:R-:W-:Y:S01]  /*0560*/  IMAD.U32 R3, RZ, RZ, UR15 ;  /* 0x0000000fff037e24 */ /* 0x000fe2000f8e00ff */
[----:B0-----:R-:W-:Y:S01]  /*0570*/  @!UP0 ULEA UR16, UR6, UR5, 0x18 ;  /* 0x0000000506108291 */ /* 0x001fe2000f8ec03f */
[----:B------:R-:W-:Y:S01]  /*0580*/  VOTEU.ALL UP0, P0 ;  /* 0x00000000003f7886 */ /* 0x000fe20000000000 */
[----:B------:R-:W-:Y:S01]  /*0590*/  PLOP3.LUT P0, PT, PT, PT, UP2, 0x80, 0x0 ;  /* 0x000000000000781c */ /* 0x000fe20003f0f028 */
[----:B------:R-:W-:Y:S01]  /*05a0*/  UMOV UR5, URZ ;  /* 0x0000003f00057c82 */ /* 0x000fe20008000000 */
[----:B------:R-:W-:Y:S01]  /*05b0*/  @UP2 UMOV UR6, URZ ;  /* 0x0000003f00062c82 */ /* 0x000fe20008000000 */
[----:B------:R-:W-:Y:S02]  /*05c0*/  @!UP2 UIMAD.WIDE.U32 UR8, UR11, UR7, UR4 ;  /* 0x000000070b08a2a5 */ /* 0x000fe4000f8e0004 */
[----:B------:R-:W-:-:S04]  /*05d0*/  @UP2 UIADD3 UR6, UR15, UR6, URZ ;  /* 0x000000060f062290 */ /* 0x000fc8000fffe03f */
[----:B------:R-:W-:Y:S01]  /*05e0*/  IMAD.U32 R5, RZ, RZ, UR9 ;  /* 0x00000009ff057e24 */ /* 0x000fe2000f8e00ff */
[----:B------:R-:W0:Y:S02]  /*05f0*/  FENCE.VIEW.ASYNC.S ;  /* 0x00000000000073c6 */ /* 0x000e240000000000 */
[----:B0-----:R0:W2:Y:S01]  /*0600*/  @!UP0 SYNCS.EXCH.64 URZ, [UR16+0x40], UR12 ;  /* 0x0000400c103f85b2 */ /* 0x0010a20008000100 */
[----:B------:R-:W-:Y:S01]  /*0610*/  @P2 IMAD.U32 R6, RZ, RZ, UR6 ;  /* 0x00000006ff062e24 */ /* 0x000fe2000f8e00ff */
[----:B------:R-:W-:Y:S01]  /*0620*/  MOV R4, UR8 ;  /* 0x0000000800047c02 */ /* 0x000fe20008000f00 */
[----:B------:R-:W-:Y:S01]  /*0630*/  @!P4 IMAD.MOV.U32 R6, RZ, RZ, R5 ;  /* 0x000000ffff06c224 */ /* 0x000fe200078e0005 */
[----:B------:R-:W-:Y:S01]  /*0640*/  @P0 MOV R7, R2 ;  /* 0x0000000200070202 */ /* 0x000fe20000000f00 */
[----:B------:R-:W-:Y:S02]  /*0650*/  IMAD.U32 R2, RZ, RZ, UR8 ;  /* 0x00000008ff027e24 */ /* 0x000fe4000f8e00ff */
[----:B------:R-:W-:Y:S01]  /*0660*/  IMAD.U32 R3, RZ, RZ, UR9 ;  /* 0x00000009ff037e24 */ /* 0x000fe2000f8e00ff */
[----:B------:R0:W-:Y:S01]  /*0670*/  STL [R1+0x200], R6 ;  /* 0x0002000601007387 */ /* 0x0001e20000100800 */
[----:B------:R-:W-:-:S05]  /*0680*/  @!P3 IMAD.MOV.U32 R7, RZ, RZ, R2 ;  /* 0x000000ffff07b224 */ /* 0x000fca00078e0002 */
[----:B------:R0:W-:Y:S01]  /*0690*/  STL [R1+0x204], R7 ;  /* 0x0002040701007387 */ /* 0x0001e20000100800 */
[----:B------:R0:W2:Y:S01]  /*06a0*/  @!UP1 SYNCS.EXCH.64 URZ, [UR16+0x48], UR12 ;  /* 0x0000480c103f95b2 */ /* 0x0000a20008000100 */
[----:B------:R-:W-:Y:S01]  /*06b0*/  NOP ;  /* 0x0000000000007918 */ /* 0x000fe20000000000 */
[----:B--234-:R-:W-:Y:S06]  /*06c0*/  BAR.SYNC.DEFER_BLOCKING 0x0 ;  /* 0x0000000000007b1d */ /* 0x01cfec0000010000 */
[----:B------:R-:W-:Y:S05]  /*06d0*/  @!P1 BRA `(.L_x_3) ;  /* 0x0000019800109947 */ /* 0x000fea0003800000 */
[----:B------:R-:W-:-:S06]  /*06e0*/  UISETP.GT.U32.AND UP0, UPT, UR18, 0x1, UPT ;  /* 0x000000011200788c */ /* 0x000fcc000bf04070 */
[----:B------:R-:W-:-:S13]  /*06f0*/  PLOP3.LUT P0, PT, PT, PT, UP0, 0x80, 0x0 ;  /* 0x000000000000781c */ /* 0x000fda0003f0f008 */
[----:B0-----:R-:W-:Y:S05]  /*0700*/  @P0 EXIT ;  /* 0x000000000000094d */ /* 0x001fea0003800000 */
[----:B------:R-:W-:Y:S01]  /*0710*/  ULDC.64 UR8, c[0x0][0x650] ;  /* 0x0001940000087ab9 */ /* 0x000fe20000000a00 */
[----:B------:R-:W-:Y:S01]  /*0720*/  UMOV UR41, 0xffffffff ;  /* 0xffffffff00297882 */ /* 0x000fe20000000000 */
[----:B------:R-:W-:Y:S01]  /*0730*/  ISETP.GE.U32.AND P0, PT, R7, UR8, PT ;  /* 0x0000000807007c0c */ /* 0x000fe2000bf06070 */
[----:B------:R-:W-:Y:S01]  /*0740*/  UMOV UR42, 0xffffffff ;  /* 0xffffffff002a7882 */ /* 0x000fe20000000000 */
[----:B------:R-:W-:Y:S01]  /*0750*/  UMOV UR43, 0xffffffff ;  /* 0xffffffff002b7882 */ /* 0x000fe20000000000 */
[----:B------:R-:W-:Y:S02]  /*0760*/  PRMT R0, RZ, 0x7610, R0 ;  /* 0x00007610ff007816 */ /* 0x000fe40000000000 */
[----:B------:R-:W-:-:S13]  /*0770*/  ISETP.GE.U32.AND.EX P0, PT, R6, UR9, PT, P0 ;  /* 0x0000000906007c0c */ /* 0x000fda000bf06100 */
[----:B------:R-:W-:Y:S05]  /*0780*/  @P0 BRA `(.L_x_4) ;  /* 0x0000000400800947 */ /* 0x000fea0003800000 */
[----:B------:R-:W-:Y:S01]  /*0790*/  I2FP.F32.U32 R0, UR4 ;  /* 0x0000000400007c45 */ /* 0x000fe20008201000 */
[----:B------:R-:W-:Y:S01]  /*07a0*/  ULDC.64 UR16, c[0x0][0x628] ;  /* 0x00018a0000107ab9 */ /* 0x000fe20000000a00 */
[----:B------:R-:W-:Y:S01]  /*07b0*/  ULDC UR6, c[0x0][0x150] ;  /* 0x0000540000067ab9 */ /* 0x000fe20000000800 */
[----:B------:R-:W-:Y:S01]  /*07c0*/  ISETP.NE.U32.AND P0, PT, RZ, UR16, PT ;  /* 0x00000010ff007c0c */ /* 0x000fe2000bf05070 */
[----:B------:R-:W-:Y:S01]  /*07d0*/  ULDC UR15, c[0x0][0x630] ;  /* 0x00018c00000f7ab9 */ /* 0x000fe20000000800 */
[----:B------:R-:W-:Y:S01]  /*07e0*/  FMUL R0, R0, UR6 ;  /* 0x0000000600007c20 */ /* 0x000fe20008400000 */
[----:B------:R-:W-:Y:S01]  /*07f0*/  R2UR UR18, R7 ;  /* 0x00000000071272ca */ /* 0x000fe200000e0000 */
[----:B------:R-:W-:Y:S01]  /*0800*/  ULDC UR20, c[0x0][0x154] ;  /* 0x0000550000147ab9 */ /* 0x000fe20000000800 */
[----:B------:R-:W-:Y:S01]  /*0810*/  ISETP.NE.AND.EX P0, PT, RZ, UR17, PT, P0 ;  /* 0x00000011ff007c0c */ /* 0x000fe2000bf05300 */
[----:B------:R0:W1:Y:S01]  /*0820*/  F2I.U32.TRUNC.NTZ R2, R0 ;  /* 0x0000000000027305 */ /* 0x000062000020f000 */
[----:B------:R-:W-:-:S02]  /*0830*/  R2UR UR19, R6 ;  /* 0x00000000061372ca */ /* 0x000fc400000e0000 */
[----:B------:R-:W-:Y:S02]  /*0840*/  R2UR UR8, R7 ;  /* 0x00000000070872ca */ /* 0x000fe400000e0000 */
[----:B------:R-:W-:-:S07]  /*0850*/  R2UR UR9, R6 ;  /* 0x00000000060972ca */ /* 0x000fce00000e0000 */
[----:B0-----:R-:W-:Y:S08]  /*0860*/  @!P0 BRA `(.L_x_5) ;  /* 0x0000000000308947 */ /* 0x001ff00003800000 */
[----:B------:R-:W-:Y:S01]  /*0870*/  R2UR UR8, R7 ;  /* 0x00000000070872ca */ /* 0x000fe200000e0000 */
[----:B------:R-:W-:Y:S01]  /*0880*/  ULDC UR6, c[0x0][0x634] ;  /* 0x00018d0000067ab9 */ /* 0x000fe20000000800 */
[----:B------:R-:W-:-:S11]  /*0890*/  R2UR UR14, R6 ;  /* 0x00000000060e72ca */ /* 0x000fd600000e0000 */
[----:B------:R-:W-:-:S04]  /*08a0*/  UIADD3 UR6, UP0, UR8, UR6, URZ ;  /* 0x0000000608067290 */ /* 0x000fc8000ff1e03f */
[----:B------:R-:W-:-:S04]  /*08b0*/  UIADD3.X UR14, URZ, UR14, URZ, UP0, !UPT ;  /* 0x0000000e3f0e7290 */ /* 0x000fc800087fe43f */
[----:B------:R-:W-:-:S04]  /*08c0*/  UIMAD.WIDE.U32 UR8, UR14, UR16, URZ ;  /* 0x000000100e0872a5 */ /* 0x000fc8000f8e003f */
[----:B------:R-:W-:Y:S02]  /*08d0*/  UIMAD.WIDE.U32 UR10, UP0, UR6, UR17, UR8 ;  /* 0x00000011060a72a5 */ /* 0x000fe4000f800008 */
[----:B------:R-:W-:Y:S02]  /*08e0*/  UIMAD.WIDE.U32 UR8, UR6, UR16, URZ ;  /* 0x00000010060872a5 */ /* 0x000fe4000f8e003f */
[----:B------:R-:W-:Y:S02]  /*08f0*/  UIADD3.X UR13, URZ, URZ, URZ, UP0, !UPT ;  /* 0x0000003f3f0d7290 */ /* 0x000fe400087fe43f */
[----:B------:R-:W-:Y:S01]  /*0900*/  UIADD3 URZ, UP0, UR9, UR10, URZ ;  /* 0x0000000a093f7290 */ /* 0x000fe2000ff1e03f */
[----:B------:R-:W-:-:S03]  /*0910*/  UMOV UR12, UR11 ;  /* 0x0000000b000c7c82 */ /* 0x000fc60008000000 */
[----:B------:R-:W-:-:S12]  /*0920*/  UIMAD.WIDE.U32.X UR8, UR14, UR17, UR12, UP0 ;  /* 0x000000110e0872a5 */ /* 0x000fd800080e040c */
.L_x_5:
[----:B------:R-:W-:Y:S01]  /*0930*/  USHF.R.U64 UR43, UR8, UR15, UR9 ;  /* 0x0000000f082b7299 */ /* 0x000fe20008001209 */
[----:B------:R-:W-:Y:S01]  /*0940*/  I2FP.F32.U32 R0, UR7 ;  /* 0x0000000700007c45 */ /* 0x000fe20008201000 */
[----:B------:R-:W-:Y:S01]  /*0950*/  USHF.R.U32.HI UR5, URZ, UR15, UR9 ;  /* 0x0000000f3f057299 */ /* 0x000fe20008011609 */
[----:B-1----:R-:W-:Y:S01]  /*0960*/  R2UR UR12, R2 ;  /* 0x00000000020c72ca */ /* 0x002fe200000e0000 */
[----:B------:R-:W-:Y:S02]  /*0970*/  UIADD3 UR6, UP0, URZ, -UR43, URZ ;  /* 0x8000002b3f067290 */ /* 0x000fe4000ff1e03f */
[----:B------:R-:W-:Y:S01]  /*0980*/  FMUL R0, R0, UR20 ;  /* 0x0000001400007c20 */ /* 0x000fe20008400000 */
[----:B------:R-:W-:Y:S01]  /*0990*/  ULDC.64 UR8, c[0x0][0x620] ;  /* 0x0001880000087ab9 */ /* 0x000fe20000000a00 */
[----:B------:R-:W-:Y:S01]  /*09a0*/  UIADD3.X UR5, URZ, ~UR5, URZ, UP0, !UPT ;  /* 0x800000053f057290 */ /* 0x000fe200087fe43f */
[----:B------:R-:W-:Y:S01]  /*09b0*/  UMOV UR10, UR18 ;  /* 0x00000012000a7c82 */ /* 0x000fe20008000000 */
[----:B------:R-:W-:-:S02]  /*09c0*/  UMOV UR11, UR19 ;  /* 0x00000013000b7c82 */ /* 0x000fc40008000000 */
[----:B------:R-:W-:Y:S01]  /*09d0*/  UIMAD UR5, UR5, UR8, URZ ;  /* 0x00000008050572a4 */ /* 0x000fe2000f8e023f */
[----:B------:R-:W0:Y:S01]  /*09e0*/  F2I.U32.TRUNC.NTZ R0, R0 ;  /* 0x0000000000007305 */ /* 0x000e22000020f000 */
[----:B------:R-:W-:Y:S02]  /*09f0*/  UIMAD.WIDE.U32 UR10, UR6, UR8, UR10 ;  /* 0x00000008060a72a5 */ /* 0x000fe4000f8e000a */
[----:B------:R-:W-:Y:S01]  /*0a00*/  UIMAD UR6, UR6, UR9, UR5 ;  /* 0x00000009060672a4 */ /* 0x000fe2000f8e0205 */
[----:B------:R-:W-:Y:S01]  /*0a10*/  ULDC UR21, c[0x0][0x658] ;  /* 0x0001960000157ab9 */ /* 0x000fe20000000800 */
[----:B------:R-:W-:Y:S02]  /*0a20*/  UMOV UR19, 0xffffffff ;  /* 0xffffffff00137882 */ /* 0x000fe40000000000 */
[----:B------:R-:W-:Y:S01]  /*0a30*/  UIADD3 UR6, UR11, UR6, URZ ;  /* 0x000000060b067290 */ /* 0x000fe2000fffe03f */
[----:B------:R-:W-:Y:S01]  /*0a40*/  ULDC UR15, c[0x0][0x618] ;  /* 0x00018600000f7ab9 */ /* 0x000fe20000000800 */
[----:B------:R-:W-:Y:S01]  /*0a50*/  ULDC.64 UR8, c[0x0][0x640] ;  /* 0x0001900000087ab9 */ /* 0x000fe20000000a00 */
[----:B------:R-:W-:Y:S01]  /*0a60*/  USHF.L.U32 UR11, UR19, UR21, URZ ;  /* 0x00000015130b7299 */ /* 0x000fe2000800063f */
[----:B------:R-:W-:Y:S01]  /*0a70*/  ISETP.NE.U32.AND P0, PT, RZ, UR8, PT ;  /* 0x00000008ff007c0c */ /* 0x000fe2000bf05070 */
[----:B------:R-:W-:-:S02]  /*0a80*/  USHF.R.U64 UR19, UR10, UR15, UR6 ;  /* 0x0000000f0a137299 */ /* 0x000fc40008001206 */
[----:B------:R-:W-:Y:S01]  /*0a90*/  USHF.R.U32.HI UR10, URZ, UR15, UR6 ;  /* 0x0000000f3f0a7299 */ /* 0x000fe20008011606 */
[----:B0-----:R-:W-:Y:S01]  /*0aa0*/  R2UR UR14, R0 ;  /* 0x00000000000e72ca */ /* 0x001fe200000e0000 */
[----:B------:R-:W-:Y:S01]  /*0ab0*/  ULDC UR17, c[0x0][0x608] ;  /* 0x0001820000117ab9 */ /* 0x000fe20000000800 */
[----:B------:R-:W-:Y:S01]  /*0ac0*/  ISETP.NE.AND.EX P0, PT, RZ, UR9, PT, P0 ;  /* 0x00000009ff007c0c */ /* 0x000fe2000bf05300 */
[----:B------:R-:W-:Y:S02]  /*0ad0*/  USHF.R.U64 UR23, UR19, UR17, UR10 ;  /* 0x0000001113177299 */ /* 0x000fe4000800120a */
[----:B------:R-:W-:Y:S01]  /*0ae0*/  USHF.R.U32.HI UR10, URZ, UR17, UR10 ;  /* 0x000000113f0a7299 */ /* 0x000fe2000801160a */
[----:B------:R-:W-:Y:S01]  /*0af0*/  UMOV UR16, 0x1 ;  /* 0x0000000100107882 */ /* 0x000fe20000000000 */
[----:B------:R-:W-:Y:S02]  /*0b00*/  UIADD3 UR12, -UR12, URZ, URZ ;  /* 0x0000003f0c0c7290 */ /* 0x000fe4000fffe13f */
[----:B------:R-:W-:-:S02]  /*0b10*/  USHF.R.U64 UR24, UR23, UR21, UR10 ;  /* 0x0000001517187299 */ /* 0x000fc4000800120a */
[----:B------:R-:W-:Y:S01]  /*0b20*/  USHF.L.U32 UR6, UR16, UR21, URZ ;  /* 0x0000001510067299 */ /* 0x000fe2000800063f */
[----:B------:R-:W-:Y:S01]  /*0b30*/  ULDC UR13, c[0x0][0x144] ;  /* 0x00005100000d7ab9 */ /* 0x000fe20000000800 */
[----:B------:R-:W-:Y:S01]  /*0b40*/  ULDC UR5, c[0x0][0x600] ;  /* 0x0001800000057ab9 */ /* 0x000fe20000000800 */
[----:B------:R-:W-:Y:S02]  /*0b50*/  ULOP3.LUT UR16, URZ, UR11, URZ, 0x33, !UPT ;  /* 0x0000000b3f107292 */ /* 0x000fe4000f8e333f */
[----:B------:R-:W-:Y:S02]  /*0b60*/  USHF.R.U32.HI UR11, URZ, UR21, UR10 ;  /* 0x000000153f0b7299 */ /* 0x000fe4000801160a */
[----:B------:R-:W-:Y:S02]  /*0b70*/  UIADD3 UR18, UR5, -0x1, URZ ;  /* 0xffffffff05127890 */ /* 0x000fe4000fffe03f */
[----:B------:R-:W-:Y:S02]  /*0b80*/  UIADD3 UR20, -UR14, URZ, URZ ;  /* 0x0000003f0e147290 */ /* 0x000fe4000fffe13f */
[----:B------:R-:W-:Y:S01]  /*0b90*/  UIMAD UR4, UR13, UR12, UR4 ;  /* 0x0000000c0d0472a4 */ /* 0x000fe2000f8e0204 */
[----:B------:R-:W-:Y:S01]  /*0ba0*/  ULDC UR25, c[0x0][0x148] ;  /* 0x0000520000197ab9 */ /* 0x000fe20000000800 */
[----:B------:R-:W-:Y:S01]  /*0bb0*/  ULDC UR21, c[0x0][0x648] ;  /* 0x0001920000157ab9 */ /* 0x000fe20000000800 */
[----:B------:R-:W-:Y:S01]  /*0bc0*/  ULDC UR22, c[0x0][0x638] ;  /* 0x00018e0000167ab9 */ /* 0x000fe20000000800 */
[----:B------:R-:W-:Y:S01]  /*0bd0*/  UMOV UR10, UR24 ;  /* 0x00000018000a7c82 */ /* 0x000fe20008000000 */
[----:B------:R-:W-:Y:S07]  /*0be0*/  @!P0 BRA `(.L_x_6) ;  /* 0x0000000000308947 */ /* 0x000fee0003800000 */
[----:B------:R-:W-:Y:S02]  /*0bf0*/  ULDC UR14, c[0x0][0x64c] ;  /* 0x00019300000e7ab9 */ /* 0x000fe40000000800 */
        /* <DEDUP_REMOVED lines=8> */
[----:B------:R-:W-:-:S07]  /*0c80*/  UIMAD.WIDE.U32.X UR8, UR17, UR9, UR14, UP0 ;  /* 0x00000009110872a5 */ /* 0x000fce00080e040e */
[----:B------:R-:W-:Y:S01]  /*0c90*/  UMOV UR10, UR8 ;  /* 0x00000008000a7c82 */ /* 0x000fe20008000000 */
[----:B------:R-:W-:-:S05]  /*0ca0*/  UMOV UR11, UR9 ;  /* 0x00000009000b7c82 */ /* 0x000fca0008000000 */
.L_x_6:
[----:B------:R-:W-:Y:S01]  /*0cb0*/  UISETP.NE.AND UP0, UPT, UR45, URZ, UPT ;  /* 0x0000003f2d00728c */ /* 0x000fe2000bf05270 */
[----:B------:R-:W-:Y:S01]  /*0cc0*/  MOV R0, 0x1 ;  /* 0x0000000100007802 */ /* 0x000fe20000000f00 */
[----:B------:R-:W-:Y:S02]  /*0cd0*/  USHF.R.U64 UR8, UR10, UR21, UR11 ;  /* 0x000000150a087299 */ /* 0x000fe4000800120b */
[----:B------:R-:W-:Y:S02]  /*0ce0*/  ULOP3.LUT UR16, UR23, UR16, URZ, 0xc0, !UPT ;  /* 0x0000001017107292 */ /* 0x000fe4000f8ec03f */
[----:B------:R-:W-:Y:S02]  /*0cf0*/  ULOP3.LUT UR18, UR19, UR18, URZ, 0xc0, !UPT ;  /* 0x0000001213127292 */ /* 0x000fe4000f8ec03f */
[----:B------:R-:W-:-:S03]  /*0d00*/  UIMAD UR16, UR6, UR8, UR16 ;  /* 0x00000008061072a4 */ /* 0x000fc6000f8e0210 */
[----:B------:R-:W-:Y:S02]  /*0d10*/  @UP0 UIMAD UR4, UR25, UR20, UR7 ;  /* 0x00000014190402a4 */ /* 0x000fe4000f8e0207 */
[----:B------:R-:W-:-:S04]  /*0d20*/  UIADD3 UR7, -UR8, URZ, URZ ;  /* 0x0000003f08077290 */ /* 0x000fc8000fffe13f */
[----:B------:R-:W-:-:S03]  /*0d30*/  UIMAD UR6, UR7, UR22, UR24 ;  /* 0x00000016070672a4 */ /* 0x000fc6000f8e0218 */
[----:B------:R-:W-:Y:S01]  /*0d40*/  ULDC UR7, c[0x0][0x610] ;  /* 0x0001840000077ab9 */ /* 0x000fe20000000800 */
[----:B------:R-:W-:Y:S02]  /*0d50*/  UIMAD UR6, UR6, UR5, UR18 ;  /* 0x00000005060672a4 */ /* 0x000fe4000f8e0212 */
[----:B------:R-:W-:-:S04]  /*0d60*/  UIMAD UR4, UR16, UR7, UR4 ;  /* 0x00000007100472a4 */ /* 0x000fc8000f8e0204 */
[----:B------:R-:W-:Y:S02]  /*0d70*/  USEL UR42, UR6, UR4, !UP0 ;  /* 0x00000004062a7287 */ /* 0x000fe4000c000000 */
[----:B------:R-:W-:-:S12]  /*0d80*/  USEL UR41, UR4, UR6, !UP0 ;  /* 0x0000000604297287 */ /* 0x000fd8000c000000 */
.L_x_4:
[----:B------:R-:W-:-:S08]  /*0d90*/  NOP ;  /* 0x0000000000007918 */ /* 0x000fd00000000000 */
[----:B------:R-:W0:Y:S02]  /*0da0*/  USETMAXREG.TRY_ALLOC.CTAPOOL UP0, 0xf0 ;  /* 0x000000f0000079c8 */ /* 0x000e240008000600 */
[----:B0-----:R-:W-:-:S13]  /*0db0*/  PLOP3.LUT P0, PT, PT, PT, UP0, 0x80, 0x0 ;  /* 0x000000000000781c */ /* 0x001fda0003f0f008 */
[----:B------:R-:W-:Y:S05]  /*0dc0*/  @!P0 BRA `(.L_x_4) ;  /* 0xfffffffc00f08947 */ /* 0x000fea000383ffff */
[----:B------:R-:W-:Y:S01]  /*0dd0*/  ULDC.64 UR4, c[0x0][0x598] ;  /* 0x0001660000047ab9 */ /* 0x000fe20000000a00 */
[----:B------:R-:W-:Y:S01]  /*0de0*/  ULDC.64 UR36, c[0x0][0x208] ;  /* 0x0000820000247ab9 */ /* 0x000fe20000000a00 */
[----:B------:R-:W-:-:S04]  /*0df0*/  ISETP.NE.U32.AND P0, PT, RZ, UR4, PT ;  /* 0x00000004ff007c0c */ /* 0x000fc8000bf05070 */
[----:B------:R-:W-:-:S13]  /*0e00*/  ISETP.NE.AND.EX P0, PT, RZ, UR5, PT, P0 ;  /* 0x00000005ff007c0c */ /* 0x000fda000bf05300 */
[----:B------:R-:W-:Y:S05]  /*0e10*/  @!P0 BRA `(.L_x_7) ;  /* 0x00000000001c8947 */ /* 0x000fea0003800000 */
[----:B------:R-:W0:Y:S02]  /*0e20*/  LDC.64 R2, c[0x0][0x598] ;  /* 0x00016600ff027b82 */ /* 0x000e240000000a00 */
[----:B0-----:R-:W2:Y:S02]  /*0e30*/  LDG.E.64 R2, desc[UR36][R2.64] ;  /* 0x0000002402027981 */ /* 0x001ea4000c1e1b00 */
[----:B--2---:R-:W-:-:S04]  /*0e40*/  ISETP.NE.U32.AND P0, PT, R2, RZ, PT ;  /* 0x000000ff0200720c */ /* 0x004fc80003f05070 */
[----:B------:R-:W-:-:S13]  /*0e50*/  ISETP.NE.AND.EX P0, PT, R3, RZ, PT, P0 ;  /* 0x000000ff0300720c */ /* 0x000fda0003f05300 */
[----:B------:R-:W-:Y:S05]  /*0e60*/  @!P0 BRA `(.L_x_7) ;  /* 0x0000000000088947 */ /* 0x000fea0003800000 */
[----:B------:R0:W5:Y:S01]  /*0e70*/  LD.E R2, desc[UR36][R2.64] ;  /* 0x0000002402027980 */ /* 0x000162000c101900 */
[----:B------:R-:W-:Y:S05]  /*0e80*/  BRA `(.L_x_8) ;  /* 0x0000000000247947 */ /* 0x000fea0003800000 */
.L_x_7:
[----:B------:R-:W-:Y:S02]  /*0e90*/  ULDC.64 UR4, c[0x0][0x588] ;  /* 0x0001620000047ab9 */ /* 0x000fe40000000a00 */
[----:B------:R-:W-:-:S04]  /*0ea0*/  ISETP.NE.U32.AND P0, PT, RZ, UR4, PT ;  /* 0x00000004ff007c0c */ /* 0x000fc8000bf05070 */
[----:B------:R-:W-:-:S13]  /*0eb0*/  ISETP.NE.AND.EX P0, PT, RZ, UR5, PT, P0 ;  /* 0x00000005ff007c0c */ /* 0x000fda000bf05300 */
[----:B------:R-:W-:Y:S05]  /*0ec0*/  @!P0 BRA `(.L_x_9) ;  /* 0x00000000000c8947 */ /* 0x000fea0003800000 */
[----:B------:R-:W0:Y:S02]  /*0ed0*/  LDC.64 R2, c[0x0][0x588] ;  /* 0x00016200ff027b82 */ /* 0x000e240000000a00 */
[----:B0-----:R1:W5:Y:S01]  /*0ee0*/  LDG.E R2, desc[UR36][R2.64] ;  /* 0x0000002402027981 */ /* 0x001362000c1e1900 */
[----:B------:R-:W-:Y:S05]  /*0ef0*/  BRA `(.L_x_8) ;  /* 0x0000000000087947 */ /* 0x000fea0003800000 */
.L_x_9:
[----:B------:R-:W-:Y:S02]  /*0f00*/  ULDC UR4, c[0x0][0x580] ;  /* 0x0001600000047ab9 */ /* 0x000fe40000000800 */
[----:B------:R-:W-:-:S07]  /*0f10*/  IMAD.U32 R2, RZ, RZ, UR4 ;  /* 0x00000004ff027e24 */ /* 0x000fce000f8e00ff */
.L_x_8:
[----:B------:R-:W-:Y:S02]  /*0f20*/  ULDC.64 UR4, c[0x0][0x5a0] ;  /* 0x0001680000047ab9 */ /* 0x000fe40000000a00 */
[----:B------:R-:W-:-:S04]  /*0f30*/  ISETP.NE.U32.AND P0, PT, RZ, UR4, PT ;  /* 0x00000004ff007c0c */ /* 0x000fc8000bf05070 */
[----:B------:R-:W-:-:S13]  /*0f40*/  ISETP.NE.AND.EX P0, PT, RZ, UR5, PT, P0 ;  /* 0x00000005ff007c0c */ /* 0x000fda000bf05300 */
[----:B------:R-:W-:Y:S05]  /*0f50*/  @!P0 BRA `(.L_x_10) ;  /* 0x00000000001c8947 */ /* 0x000fea0003800000 */
[----:B------:R-:W2:Y:S02]  /*0f60*/  LDC.64 R4, c[0x0][0x5a0] ;  /* 0x00016800ff047b82 */ /* 0x000ea40000000a00 */
[----:B--2---:R-:W2:Y:S02]  /*0f70*/  LDG.E.64 R4, desc[UR36][R4.64] ;  /* 0x0000002404047981 */ /* 0x004ea4000c1e1b00 */
[----:B--2---:R-:W-:-:S04]  /*0f80*/  ISETP.NE.U32.AND P0, PT, R4, RZ, PT ;  /* 0x000000ff0400720c */ /* 0x004fc80003f05070 */
[----:B------:R-:W-:-:S13]  /*0f90*/  ISETP.NE.AND.EX P0, PT, R5, RZ, PT, P0 ;  /* 0x000000ff0500720c */ /* 0x000fda0003f05300 */
[----:B------:R-:W-:Y:S05]  /*0fa0*/  @!P0 BRA `(.L_x_10) ;  /* 0x0000000000088947 */ /* 0x000fea0003800000 */
[----:B------:R2:W5:Y:S01]  /*0fb0*/  LD.E R16, desc[UR36][R4.64] ;  /* 0x0000002404107980 */ /* 0x000562000c101900 */
[----:B------:R-:W-:Y:S05]  /*0fc0*/  BRA `(.L_x_11) ;  /* 0x0000000000247947 */ /* 0x000fea0003800000 */
.L_x_10:
[----:B------:R-:W-:Y:S02]  /*0fd0*/  ULDC.64 UR4, c[0x0][0x590] ;  /* 0x0001640000047ab9 */ /* 0x000fe40000000a00 */
[----:B------:R-:W-:-:S04]  /*0fe0*/  ISETP.NE.U32.AND P0, PT, RZ, UR4, PT ;  /* 0x00000004ff007c0c */ /* 0x000fc8000bf05070 */
[----:B------:R-:W-:-:S13]  /*0ff0*/  ISETP.NE.AND.EX P0, PT, RZ, UR5, PT, P0 ;  /* 0x00000005ff007c0c */ /* 0x000fda000bf05300 */
[----:B------:R-:W-:Y:S05]  /*1000*/  @!P0 BRA `(.L_x_12) ;  /* 0x00000000000c8947 */ /* 0x000fea0003800000 */
[----:B------:R-:W2:Y:S02]  /*1010*/  LDC.64 R16, c[0x0][0x590] ;  /* 0x00016400ff107b82 */ /* 0x000ea40000000a00 */
[----:B--2---:R3:W5:Y:S01]  /*1020*/  LDG.E R16, desc[UR36][R16.64] ;  /* 0x0000002410107981 */ /* 0x004762000c1e1900 */
[----:B------:R-:W-:Y:S05]  /*1030*/  BRA `(.L_x_11) ;  /* 0x0000000000087947 */ /* 0x000fea0003800000 */
.L_x_12:
[----:B------:R-:W-:Y:S02]  /*1040*/  ULDC UR4, c[0x0][0x584] ;  /* 0x0001610000047ab9 */ /* 0x000fe40000000800 */
[----:B------:R-:W-:-:S07]  /*1050*/  IMAD.U32 R16, RZ, RZ, UR4 ;  /* 0x00000004ff107e24 */ /* 0x000fce000f8e00ff */
.L_x_11:
[----:B------:R-:W-:-:S13]  /*1060*/  LOP3.LUT P0, RZ, R0, 0xff, RZ, 0xc0, !PT ;  /* 0x000000ff00ff7812 */ /* 0x000fda000780c0ff */
[----:B------:R-:W-:Y:S05]  /*1070*/  @!P0 EXIT ;  /* 0x000000000000894d */ /* 0x000fea0003800000 */
[----:B------:R-:W-:Y:S01]  /*1080*/  ULDC UR4, c[0x0][0x28c] ;  /* 0x0000a30000047ab9 */ /* 0x000fe20000000800 */
[----:B------:R-:W-:Y:S01]  /*1090*/  UMOV UR38, URZ ;  /* 0x0000003f00267c82 */ /* 0x000fe20008000000 */
[----:B------:R-:W-:Y:S01]  /*10a0*/  UIADD3 UR4, UR4, 0x3f, URZ ;  /* 0x0000003f04047890 */ /* 0x000fe2000fffe03f */
[----:B------:R-:W-:-:S03]  /*10b0*/  UMOV UR39, URZ ;  /* 0x0000003f00277c82 */ /* 0x000fc60008000000 */
[----:B------:R-:W-:-:S04]  /*10c0*/  USHF.R.S32.HI UR5, URZ, 0x1f, UR4 ;  /* 0x0000001f3f057899 */ /* 0x000fc80008011404 */
[----:B------:R-:W-:-:S04]  /*10d0*/  ULEA.HI UR5, UR5, UR4, URZ, 0x6 ;  /* 0x0000000405057291 */ /* 0x000fc8000f8f303f */
[----:B------:R-:W-:-:S12]  /*10e0*/  USHF.R.S32.HI UR44, URZ, 0x6, UR5 ;  /* 0x000000063f2c7899 */ /* 0x000fd80008011405 */
.L_x_540:
[----:B------:R-:W4:Y:S01]  /*10f0*/  S2R R0, SR_TID.X ;  /* 0x0000000000007919 */ /* 0x000f220000002100 */
[----:B------:R-:W0:Y:S01]  /*1100*/  S2UR UR6, SR_CgaCtaId ;  /* 0x00000000000679c3 */ /* 0x000e220000008800 */
[----:B------:R-:W-:Y:S02]  /*1110*/  UMOV UR46, 0x400 ;  /* 0x00000400002e7882 */ /* 0x000fe40000000000 */
[----:B0-----:R-:W-:Y:S01]  /*1120*/  ULEA UR46, UR6, UR46, 0x18 ;  /* 0x0000002e062e7291 */ /* 0x001fe2000f8ec03f */
[----:B----4-:R-:W-:-:S04]  /*1130*/  LOP3.LUT R0, R0, 0x80, RZ, 0xc0, !PT ;  /* 0x0000008000007812 */ /* 0x010fc800078ec0ff */
[----:B------:R-:W-:-:S06]  /*1140*/  SHF.R.U32.HI R0, RZ, 0x7, R0 ;  /* 0x00000007ff007819 */ /* 0x000fcc0000011600 */
[----:B------:R-:W0:Y:S02]  /*1150*/  SHFL.IDX PT, R0, R0, RZ, 0x1f ;  /* 0x00001fff00007589 */ /* 0x000e2400000e0000 */
[----:B0-----:R-:W-:-:S13]  /*1160*/  R2UR UR4, R0 ;  /* 0x00000000000472ca */ /* 0x001fda00000e0000 */
[----:B------:R-:W-:-:S04]  /*1170*/  ULEA.HI UR5, UR4, UR4, URZ, 0x1 ;  /* 0x0000000404057291 */ /* 0x000fc8000f8f083f */
[----:B------:R-:W-:-:S04]  /*1180*/  ULOP3.LUT UR5, UR5, 0x7fffe, URZ, 0xc0, !UPT ;  /* 0x0007fffe05057892 */ /* 0x000fc8000f8ec03f */
[----:B------:R-:W-:-:S03]  /*1190*/  UIADD3 UR5, UR4, -UR5, URZ ;  /* 0x8000000504057290 */ /* 0x000fc6000fffe03f */
[----:B------:R-:W-:Y:S01]  /*11a0*/  ULDC UR4, c[0x0][0x28c] ;  /* 0x0000a30000047ab9 */ /* 0x000fe20000000800 */
[----:B------:R-:W-:Y:S01]  /*11b0*/  ULEA UR5, UR5, UR46, 0xd ;  /* 0x0000002e05057291 */ /* 0x000fe2000f8e683f */
[----:B------:R-:W-:-:S03]  /*11c0*/  ISETP.LT.AND P0, PT, RZ, UR4, PT ;  /* 0x00000004ff007c0c */ /* 0x000fc6000bf01270 */
[----:B------:R-:W-:-:S04]  /*11d0*/  UIADD3 UR5, UR5, 0x100, URZ ;  /* 0x0000010005057890 */ /* 0x000fc8000fffe03f */
[----:B------:R-:W-:-:S04]  /*11e0*/  USHF.R.U32.HI UR5, URZ, 0x4, UR5 ;  /* 0x000000043f057899 */ /* 0x000fc80008011605 */
[----:B------:R-:W-:Y:S02]  /*11f0*/  ULOP3.LUT UR47, UR5, 0x3fff, URZ, 0xc0, !UPT ;  /* 0x00003fff052f7892 */ /* 0x000fe4000f8ec03f */
[----:B-1-3--:R-:W-:Y:S10]  /*1200*/  @P0 BRA `(.L_x_13) ;  /* 0x0000000000400947 */ /* 0x00aff40003800000 */
[----:B------:R-:W-:Y:S01]  /*1210*/  MOV R0, 0x0 ;  /* 0x0000000000007802 */ /* 0x000fe20000000f00 */
[----:B------:R-:W-:Y:S01]  /*1220*/  ULDC.64 UR4, c[0x4][0x68] ;  /* 0x01001a0000047ab9 */ /* 0x000fe20000000a00 */
[----:B------:R-:W-:Y:S01]  /*1230*/  ULDC.64 UR6, c[0x4][0x8] ;  /* 0x0100020000067ab9 */ /* 0x000fe20000000a00 */
[----:B--2---:R-:W-:Y:S01]  /*1240*/  IMAD.U32 R4, RZ, RZ, UR4 ;  /* 0x00000004ff047e24 */ /* 0x004fe2000f8e00ff */
[----:B------:R0:W2:Y:S01]  /*1250*/  LDC.64 R14, c[0x4][R0] ;  /* 0x01000000000e7b82 */ /* 0x0000a20000000a00 */
[----:B------:R-:W-:Y:S01]  /*1260*/  MOV R5, UR5 ;  /* 0x0000000500057c02 */ /* 0x000fe20008000f00 */
[----:B------:R-:W-:Y:S01]  /*1270*/  ULDC.64 UR4, c[0x4][0x70] ;  /* 0x01001c0000047ab9 */ /* 0x000fe20000000a00 */
[----:B------:R-:W-:Y:S01]  /*1280*/  IMAD.U32 R10, RZ, RZ, UR6 ;  /* 0x00000006ff0a7e24 */ /* 0x000fe2000f8e00ff */
[----:B------:R-:W-:Y:S01]  /*1290*/  MOV R11, UR7 ;  /* 0x00000007000b7c02 */ /* 0x000fe20008000f00 */
[----:B------:R-:W-:Y:S02]  /*12a0*/  IMAD.U32 R6, RZ, RZ, UR4 ;  /* 0x00000004ff067e24 */ /* 0x000fe4000f8e00ff */
[----:B------:R-:W-:-:S02]  /*12b0*/  IMAD.U32 R7, RZ, RZ, UR5 ;  /* 0x00000005ff077e24 */ /* 0x000fc4000f8e00ff */
[----:B------:R-:W-:Y:S02]  /*12c0*/  IMAD.MOV.U32 R8, RZ, RZ, 0x1e1 ;  /* 0x000001e1ff087424 */ /* 0x000fe400078e00ff */
[----:B------:R-:W-:Y:S02]  /*12d0*/  IMAD.MOV.U32 R12, RZ, RZ, 0x1 ;  /* 0x00000001ff0c7424 */ /* 0x000fe400078e00ff */
[----:B0-----:R-:W-:-:S07]  /*12e0*/  IMAD.MOV.U32 R13, RZ, RZ, RZ ;  /* 0x000000ffff0d7224 */ /* 0x001fce00078e00ff */
[----:B------:R-:W-:-:S07]  /*12f0*/  LEPC R20, `(.L_x_13) ;  /* 0x000000001014794e */ /* 0x000fce0000000000 */
[----:B-123-5:R-:W-:Y:S05]  /*1300*/  CALL.ABS.NOINC R14 ;  /* 0x000000000e007343 */ /* 0x02efea0003c00000 */
.L_x_13:
[----:B------:R-:W-:-:S06]  /*1310*/  ULOP3.LUT UR4, UR40, 0x1, URZ, 0xfc, !UPT ;  /* 0x0000000128047892 */ /* 0x000fcc000f8efc3f */
[----:B------:R-:W-:-:S04]  /*1320*/  MOV R0, UR4 ;  /* 0x0000000400007c02 */ /* 0x000fc80008000f00 */
[----:B------:R-:W-:-:S13]  /*1330*/  ISETP.NE.AND P0, PT, R0, 0x3, PT ;  /* 0x000000030000780c */ /* 0x000fda0003f05270 */
[----:B------:R-:W-:Y:S05]  /*1340*/  @!P0 BRA `(.L_x_14) ;  /* 0x0000000000048947 */ /* 0x000fea0003800000 */
[----:B------:R-:W-:Y:S01]  /*1350*/  BPT.TRAP 0x1 ;  /* 0x000000040000795c */ /* 0x000fe20000300000 */
.L_x_14:
[----:B-1----:R-:W-:Y:S02]  /*1360*/  IMAD.U32 R3, RZ, RZ, UR39 ;  /* 0x00000027ff037e24 */ /* 0x002fe4000f8e00ff */
[----:B------:R-:W-:-:S03]  /*1370*/  IMAD.U32 R0, RZ, RZ, UR38 ;  /* 0x00000026ff007e24 */ /* 0x000fc6000f8e00ff */
[----:B------:R-:W-:Y:S02]  /*1380*/  LEA R3, R3, UR46, 0x3 ;  /* 0x0000002e03037c11 */ /* 0x000fe4000f8e18ff */
[----:B------:R-:W-:-:S04]  /*1390*/  SHF.L.U32 R0, R0, 0x1f, RZ ;  /* 0x0000001f00007819 */ /* 0x000fc800000006ff */
[----:B------:R0:W1:Y:S01]  /*13a0*/  SYNCS.PHASECHK.TRANS64.TRYWAIT P1, [R3+URZ], R0 ;  /* 0x00000000030075a7 */ /* 0x000062000802017f */
[----:B------:R-:W-:Y:S05]  /*13b0*/  @!P0 BRA `(.L_x_15) ;  /* 0x0000000000048947 */ /* 0x000fea0003800000 */
[----:B------:R-:W-:Y:S01]  /*13c0*/  BPT.TRAP 0x1 ;  /* 0x000000040000795c */ /* 0x000fe20000300000 */
.L_x_15:
[----:B-1----:R-:W-:Y:S05]  /*13d0*/  @P1 BRA `(.L_x_16) ;  /* 0x0000000000081947 */ /* 0x002fea0003800000 */
[----:B------:R-:W1:Y:S02]  /*13e0*/  SYNCS.PHASECHK.TRANS64.TRYWAIT P1, [R3+URZ], R0 ;  /* 0x00000000030075a7 */ /* 0x000e64000802017f */
[----:B-1----:R-:W-:Y:S05]  /*13f0*/  @!P1 BRA `(.L_x_17) ;  /* 0x000001a000989947 */ /* 0x002fea0003800000 */
.L_x_16:
[----:B------:R-:W-:-:S04]  /*1400*/  UISETP.LT.AND UP0, UPT, UR44, 0x1, UPT ;  /* 0x000000012c00788c */ /* 0x000fc8000bf01270 */
[----:B------:R-:W-:-:S04]  /*1410*/  USEL UR4, UR44, 0x1, UP0 ;  /* 0x000000012c047887 */ /* 0x000fc80008000000 */
[----:B------:R-:W-:-:S06]  /*1420*/  UIADD3 UR4, UR44, -UR4, URZ ;  /* 0x800000042c047290 */ /* 0x000fcc000fffe03f */
[----:B01----:R-:W-:Y:S01]  /*1430*/  IMAD.U32 R0, RZ, RZ, UR4 ;  /* 0x00000004ff007e24 */ /* 0x003fe2000f8e00ff */
[----:B------:R-:W-:Y:S01]  /*1440*/  MOV R3, UR4 ;  /* 0x0000000400037c02 */ /* 0x000fe20008000f00 */
[----:B------:R-:W-:Y:S05]  /*1450*/  WARPSYNC.ALL ;  /* 0x0000000000007948 */ /* 0x000fea0003800000 */
[----:B------:R-:W-:Y:S01]  /*1460*/  ISETP.GE.AND P1, PT, R0, 0x1, PT ;  /* 0x000000010000780c */ /* 0x000fe20003f26270 */
[----:B------:R-:W-:Y:S01]  /*1470*/  UIADD3 UR46, UR46, 0x18100, URZ ;  /* 0x000181002e2e7890 */ /* 0x000fe2000fffe03f */
[----:B------:R-:W-:Y:S01]  /*1480*/  WARPGROUP.ARRIVE ;  /* 0x00000000000079c5 */ /* 0x000fe20000000000 */
[----:B------:R-:W-:Y:S01]  /*1490*/  ULOP3.LUT UR4, UR47, 0x10000, URZ, 0xfc, !UPT ;  /* 0x000100002f047892 */ /* 0x000fe2000f8efc3f */
[----:B-----5:R-:W-:Y:S01]  /*14a0*/  STL [R1+0x2c4], R16 ;  /* 0x0002c41001007387 */ /* 0x020fe20000100800 */
[----:B------:R-:W-:-:S02]  /*14b0*/  USHF.R.U32.HI UR46, URZ, 0x4, UR46 ;  /* 0x000000043f2e7899 */ /* 0x000fc4000801162e */
[----:B------:R-:W-:Y:S01]  /*14c0*/  ULEA UR6, UR39, UR4, 0xb ;  /* 0x0000000427067291 */ /* 0x000fe2000f8e583f */
[----:B------:R0:W-:Y:S01]  /*14d0*/  STL [R1+0x2c0], R3 ;  /* 0x0002c00301007387 */ /* 0x0001e20000100800 */
[----:B------:R-:W-:Y:S01]  /*14e0*/  ULOP3.LUT UR5, UR46, 0x3fff, URZ, 0xc0, !UPT ;  /* 0x00003fff2e057892 */ /* 0x000fe2000f8ec03f */
[----:B------:R-:W-:Y:S01]  /*14f0*/  UMOV UR9, 0x40000040 ;  /* 0x4000004000097882 */ /* 0x000fe20000000000 */
[----:B------:R-:W-:Y:S02]  /*1500*/  UMOV UR11, 0x40000040 ;  /* 0x40000040000b7882 */ /* 0x000fe40000000000 */
[----:B------:R-:W-:Y:S01]  /*1510*/  ULOP3.LUT UR5, UR5, 0x10000, URZ, 0xfc, !UPT ;  /* 0x0001000005057892 */ /* 0x000fe2000f8efc3f */
[----:B------:R1:W-:Y:S01]  /*1520*/  STL [R1+0x2bc], R2 ;  /* 0x0002bc0201007387 */ /* 0x0003e20000100800 */
[----:B------:R-:W-:Y:S02]  /*1530*/  UMOV UR8, UR6 ;  /* 0x0000000600087c82 */ /* 0x000fe40008000000 */
[----:B------:R-:W-:-:S07]  /*1540*/  ULEA UR7, UR39, UR5, 0xb ;  /* 0x0000000527077291 */ /* 0x000fce000f8e583f */
[----:B------:R-:W-:Y:S02]  /*1550*/  UMOV UR10, UR7 ;  /* 0x00000007000a7c82 */ /* 0x000fe40008000000 */
[----:B------:R-:W-:Y:S01]  /*1560*/  HGMMA.64x256x16.F32 R24, gdesc[UR8], RZ, !UPT, gsb0 ;  /* 0x03e00000081879f0 */ /* 0x000fe2000c0008ff */
[----:B------:R-:W-:Y:S01]  /*1570*/  UIADD3 UR8, UR6, 0x400, URZ ;  /* 0x0000040006087890 */ /* 0x000fe2000fffe03f */
[----:B------:R-:W-:Y:S01]  /*1580*/  UMOV UR9, 0x40000040 ;  /* 0x4000004000097882 */ /* 0x000fe20000000000 */
[----:B------:R-:W-:Y:S02]  /*1590*/  WARPGROUP.DEPBAR.LE gsb0, 0x0 ;  /* 0x00008000000079c5 */ /* 0x000fe40000010000 */
[----:B------:R-:W-:Y:S01]  /*15a0*/  STL.64 [R1], R24 ;  /* 0x0000001801007387 */ /* 0x000fe20000100a00 */
[----:B------:R-:W-:Y:S01]  /*15b0*/  IMAD.MOV.U32 R235, RZ, RZ, R46 ;  /* 0x000000ffffeb7224 */ /* 0x000fe200078e002e */
[----:B------:R-:W-:Y:S01]  /*15c0*/  MOV R232, R49 ;  /* 0x0000003100e87202 */ /* 0x000fe20000000f00 */
[----:B------:R-:W-:Y:S01]  /*15d0*/  IMAD.MOV.U32 R234, RZ, RZ, R47 ;  /* 0x000000ffffea7224 */ /* 0x000fe200078e002f */
[----:B------:R-:W-:Y:S01]  /*15e0*/  STL.64 [R1+0x8], R26 ;  /* 0x0000081a01007387 */ /* 0x000fe20000100a00 */
        /* <DEDUP_REMOVED lines=65> */
[----:B0-----:R-:W-:Y:S01]  /*1a00*/  MOV R3, R149 ;  /* 0x0000009500037202 */ /* 0x001fe20000000f00 */
[----:B------:R-:W-:Y:S01]  /*1a10*/  IMAD.MOV.U32 R176, RZ, RZ, R92 ;  /* 0x000000ffffb07224 */ /* 0x000fe200078e005c */
[----:B------:R0:W-:Y:S01]  /*1a20*/  STL.64 [R1+0x50], R44 ;  /* 0x0000502c01007387 */ /* 0x0001e20000100a00 */
[----:B------:R-:W-:-:S02]  /*1a30*/  IMAD.MOV.U32 R178, RZ, RZ, R94 ;  /* 0x000000ffffb27224 */ /* 0x000fc400078e005e */
[----:B------:R-:W-:Y:S01]  /*1a40*/  IMAD.MOV.U32 R179, RZ, RZ, R95 ;  /* 0x000000ffffb37224 */ /* 0x000fe200078e005f */
[----:B------:R-:W-:Y:S01]  /*1a50*/  STL [R1+0x578], R160 ;  /* 0x000578a001007387 */ /* 0x000fe20000100800 */
[----:B------:R-:W-:Y:S02]  /*1a60*/  IMAD.MOV.U32 R180, RZ, RZ, R96 ;  /* 0x000000ffffb47224 */ /* 0x000fe400078e0060 */
[----:B------:R-:W-:Y:S02]  /*1a70*/  IMAD.MOV.U32 R182, RZ, RZ, R98 ;  /* 0x000000ffffb67224 */ /* 0x000fe400078e0062 */
[----:B------:R-:W-:Y:S02]  /*1a80*/  IMAD.MOV.U32 R183, RZ, RZ, R99 ;  /* 0x000000ffffb77224 */ /* 0x000fe400078e0063 */
[----:B------:R-:W-:Y:S02]  /*1a90*/  IMAD.MOV.U32 R184, RZ, RZ, R100 ;  /* 0x000000ffffb87224 */ /* 0x000fe400078e0064 */
[----:B------:R-:W-:-:S02]  /*1aa0*/  IMAD.MOV.U32 R186, RZ, RZ, R102 ;  /* 0x000000ffffba7224 */ /* 0x000fc400078e0066 */
[----:B------:R-:W-:Y:S02]  /*1ab0*/  IMAD.MOV.U32 R187, RZ, RZ, R103 ;  /* 0x000000ffffbb7224 */ /* 0x000fe400078e0067 */
        /* <DEDUP_REMOVED lines=23> */
[----:B---3--:R-:W-:Y:S02]  /*1c30*/  IMAD.MOV.U32 R17, RZ, RZ, R135 ;  /* 0x000000ffff117224 */ /* 0x008fe400078e0087 */
        /* <DEDUP_REMOVED lines=8> */
[----:B--2---:R-:W-:Y:S02]  /*1cc0*/  IMAD.MOV.U32 R5, RZ, RZ, R147 ;  /* 0x000000ffff057224 */ /* 0x004fe400078e0093 */
[----:B------:R-:W-:Y:S02]  /*1cd0*/  IMAD.MOV.U32 R4, RZ, RZ, R148 ;  /* 0x000000ffff047224 */ /* 0x000fe400078e0094 */
[----:B-1----:R-:W-:-:S02]  /*1ce0*/  IMAD.MOV.U32 R2, RZ, RZ, R150 ;  /* 0x000000ffff027224 */ /* 0x002fc400078e0096 */
[----:B------:R-:W-:Y:S02]  /*1cf0*/  IMAD.MOV.U32 R0, RZ, RZ, R151 ;  /* 0x000000ffff007224 */ /* 0x000fe400078e0097 */
[----:B0-----:R-:W-:-:S06]  /*1d00*/  WARPGROUP.ARRIVE ;  /* 0x00000000000079c5 */ /* 0x001fcc0000000000 */
[----:B------:R-:W-:Y:S03]  /*1d10*/  HGMMA.64x256x16.F32 R24, gdesc[UR8], RZ, !UPT, gsb0 ;  /* 0x03e00000081879f0 */ /* 0x000fe6000c0008ff */
[----:B------:R-:W-:Y:S02]  /*1d20*/  WARPGROUP.DEPBAR.LE gsb0, 0x0 ;  /* 0x00008000000079c5 */ /* 0x000fe40000010000 */
[----:B------:R-:W-:Y:S04]  /*1d30*/  STL.64 [R1+0x570], R150 ;  /* 0x0005709601007387 */ /* 0x000fe80000100a00 */
        /* <DEDUP_REMOVED lines=20> */
[----:B------:R0:W-:Y:S04]  /*1e80*/  STL.64 [R1+0x4c8], R108 ;  /* 0x0004c86c01007387 */ /* 0x0001e80000100a00 */
[----:B0-----:R-:W2:Y:S04]  /*1e90*/  LDL.LU R108, [R1] ;  /* 0x00000000016c7983 */ /* 0x001ea80000300800 */
[----:B------:R-:W2:Y:S04]  /*1ea0*/  LDL.LU R109, [R1+0x4] ;  /* 0x00000400016d7983 */ /* 0x000ea80000300800 */
        /* <DEDUP_REMOVED lines=19> */
[----:B------:R-:W2:Y:S01]  /*1fe0*/  LDL.LU R129, [R1+0x54] ;  /* 0x0000540001817983 */ /* 0x000ea20000300800 */
        /* <DEDUP_REMOVED lines=21> */
[----:B------:R-:W-:Y:S01]  /*2140*/  UIADD3 UR8, UR6, 0x2, URZ ;  /* 0x0000000206087890 */ /* 0x000fe2000fffe03f */
[----:B------:R-:W-:Y:S01]  /*2150*/  IMAD.MOV.U32 R145, RZ, RZ, R220 ;  /* 0x000000ffff917224 */ /* 0x000fe200078e00dc */
[----:B------:R-:W-:Y:S01]  /*2160*/  UIADD3 UR10, UR7, 0x2, URZ ;  /* 0x00000002070a7890 */ /* 0x000fe2000fffe03f */
[----:B------:R-:W-:Y:S01]  /*2170*/  IMAD.MOV.U32 R146, RZ, RZ, R219 ;  /* 0x000000ffff927224 */ /* 0x000fe200078e00db */
[----:B------:R-:W-:Y:S01]  /*2180*/  MOV R219, R17 ;  /* 0x0000001100db7202 */ /* 0x000fe20000000f00 */
[----:B------:R-:W-:Y:S01]  /*2190*/  IMAD.MOV.U32 R148, RZ, RZ, R217 ;  /* 0x000000ffff947224 */ /* 0x000fe200078e00d9 */
[----:B------:R-:W-:Y:S01]  /*21a0*/  UMOV UR9, 0x40000040 ;  /* 0x4000004000097882 */ /* 0x000fe20000000000 */
[----:B------:R-:W-:Y:S01]  /*21b0*/  IMAD.MOV.U32 R149, RZ, RZ, R216 ;  /* 0x000000ffff957224 */ /* 0x000fe200078e00d8 */
[----:B------:R-:W-:Y:S01]  /*21c0*/  UMOV UR11, 0x40000040 ;  /* 0x40000040000b7882 */ /* 0x000fe20000000000 */
[----:B------:R-:W-:Y:S01]  /*21d0*/  IMAD.MOV.U32 R150, RZ, RZ, R215 ;  /* 0x000000ffff967224 */ /* 0x000fe200078e00d7 */
[----:B------:R-:W-:Y:S01]  /*21e0*/  MOV R215, R21 ;  /* 0x0000001500d77202 */ /* 0x000fe20000000f00 */
        /* <DEDUP_REMOVED lines=17> */
[----:B------:R-:W-:-:S06]  /*2300*/  IMAD.MOV.U32 R234, RZ, RZ, R2 ;  /* 0x000000ffffea7224 */ /* 0x000fcc00078e0002 */
[----:B--2---:R-:W-:-:S06]  /*2310*/  WARPGROUP.ARRIVE ;  /* 0x00000000000079c5 */ /* 0x004fcc0000000000 */
[----:B------:R-:W-:Y:S03]  /*2320*/  HGMMA.64x256x16.F32 R108, gdesc[UR8], R108, gsb0 ;  /* 0x03e00000086c79f0 */ /* 0x000fe6000800086c */
[----:B------:R-:W-:Y:S02]  /*2330*/  WARPGROUP.DEPBAR.LE gsb0, 0x0 ;  /* 0x00008000000079c5 */ /* 0x000fe40000010000 */
[----:B------:R-:W-:Y:S04]  /*2340*/  STL.64 [R1], R108 ;  /* 0x0000006c01007387 */ /* 0x000fe80000100a00 */
        /* <DEDUP_REMOVED lines=63> */
[----:B0-----:R-:W2:Y:S04]  /*2740*/  LDL.LU R160, [R1+0x578] ;  /* 0x0005780001a07983 */ /* 0x001ea80000300800 */
[----:B------:R-:W3:Y:S04]  /*2750*/  LDL.LU.64 R150, [R1+0x570] ;  /* 0x0005700001967983 */ /* 0x000ee80000300a00 */
        /* <DEDUP_REMOVED lines=20> */
[----:B------:R-:W3:Y:S01]  /*28a0*/  LDL.LU.64 R108, [R1+0x4c8] ;  /* 0x0004c800016c7983 */ /* 0x000ee20000300a00 */
[----:B------:R-:W-:Y:S01]  /*28b0*/  UIADD3 UR8, UR6, 0x402, URZ ;  /* 0x0000040206087890 */ /* 0x000fe2000fffe03f */
[----:B------:R-:W-:Y:S01]  /*28c0*/  UMOV UR9, 0x40000040 ;  /* 0x4000004000097882 */ /* 0x000fe20000000000 */
[----:B---3--:R-:W-:-:S07]  /*28d0*/  WARPGROUP.ARRIVE ;  /* 0x00000000000079c5 */ /* 0x008fce0000000000 */
[----:B------:R-:W-:Y:S03]  /*28e0*/  HGMMA.64x256x16.F32 R24, gdesc[UR8], R24, gsb0 ;  /* 0x03e00000081879f0 */ /* 0x000fe60008000818 */
        /* <DEDUP_REMOVED lines=65> */
[----:B0-----:R-:W3:Y:S04]  /*2d00*/  LDL.LU.64 R24, [R1] ;  /* 0x0000000001187983 */ /* 0x001ee80000300a00 */
        /* <DEDUP_REMOVED lines=63> */
[----:B------:R-:W-:-:S02]  /*3100*/  UIADD3 UR8, UR6, 0x4, URZ ;  /* 0x0000000406087890 */ /* 0x000fc4000fffe03f */
[----:B------:R-:W-:Y:S01]  /*3110*/  UIADD3 UR10, UR7, 0x4, URZ ;  /* 0x00000004070a7890 */ /* 0x000fe2000fffe03f */
[----:B------:R-:W-:Y:S01]  /*3120*/  UMOV UR9, 0x40000040 ;  /* 0x4000004000097882 */ /* 0x000fe20000000000 */
[----:B------:R-:W-:Y:S01]  /*3130*/  UMOV UR11, 0x40000040 ;  /* 0x40000040000b7882 */ /* 0x000fe20000000000 */
[----:B---3--:R-:W-:-:S06]  /*3140*/  WARPGROUP.ARRIVE ;  /* 0x00000000000079c5 */ /* 0x008fcc0000000000 */
[----:B------:R-:W-:Y:S03]  /*3150*/  HGMMA.64x256x16.F32 R24, gdesc[UR8], R24, gsb0 ;  /* 0x03e00000081879f0 */ /* 0x000fe60008000818 */
        /* <DEDUP_REMOVED lines=41> */
[----:B------:R0:W-:Y:S01]  /*33f0*/  STL.64 [R1+0x50], R44 ;  /* 0x0000502c01007387 */ /* 0x0001e20000100a00 */
[----:B------:R-:W-:Y:S01]  /*3400*/  IMAD.MOV.U32 R206, RZ, RZ, R122 ;  /* 0x000000ffffce7224 */ /* 0x000fe200078e007a */
[----:B------:R-:W-:Y:S01]  /*3410*/  MOV R197, R113 ;  /* 0x0000007100c57202 */ /* 0x000fe20000000f00 */
[----:B------:R-:W-:Y:S01]  /*3420*/  IMAD.MOV.U32 R207, RZ, RZ, R123 ;  /* 0x000000ffffcf7224 */ /* 0x000fe200078e007b */
[----:B------:R-:W3:Y:S01]  /*3430*/  LDL.LU.64 R150, [R1+0x4c0] ;  /* 0x0004c00001967983 */ /* 0x000ee20000300a00 */
        /* <DEDUP_REMOVED lines=64> */
[----:B------:R-:W-:-:S02]  /*3840*/  IMAD.MOV.U32 R163, RZ, RZ, R79 ;  /* 0x000000ffffa37224 */ /* 0x000fc400078e004f */
[----:B------:R-:W-:Y:S01]  /*3850*/  IMAD.MOV.U32 R216, RZ, RZ, R76 ;  /* 0x000000ffffd87224 */ /* 0x000fe200078e004c */
[----:B------:R-:W3:Y:S01]  /*3860*/  LDL.LU.64 R116, [R1+0x438] ;  /* 0x0004380001747983 */ /* 0x000ee20000300a00 */
[----:B------:R-:W-:Y:S02]  /*3870*/  IMAD.MOV.U32 R158, RZ, RZ, R74 ;  /* 0x000000ffff9e7224 */ /* 0x000fe400078e004a */
[----:B------:R-:W-:Y:S01]  /*3880*/  IMAD.MOV.U32 R159, RZ, RZ, R75 ;  /* 0x000000ffff9f7224 */ /* 0x000fe200078e004b */
[----:B------:R-:W3:Y:S01]  /*3890*/  LDL.LU.64 R114, [R1+0x430] ;  /* 0x0004300001727983 */ /* 0x000ee20000300a00 */
[----:B------:R-:W-:Y:S02]  /*38a0*/  IMAD.MOV.U32 R156, RZ, RZ, R72 ;  /* 0x000000ffff9c7224 */ /* 0x000fe400078e0048 */
        /* <DEDUP_REMOVED lines=29> */
[----:B------:R-:W-:-:S03]  /*3a80*/  IMAD.MOV.U32 R3, RZ, RZ, R47 ;  /* 0x000000ffff037224 */ /* 0x000fc600078e002f */
        /* <DEDUP_REMOVED lines=24> */
[----:B0-----:R-:W3:Y:S04]  /*3c10*/  LDL.LU.64 R44, [R1+0x318] ;  /* 0x00031800012c7983 */ /* 0x001ee80000300a00 */
        /* <DEDUP_REMOVED lines=11> */
[----:B------:R-:W-:-:S02]  /*3cd0*/  UMOV UR9, 0x40000040 ;  /* 0x4000004000097882 */ /* 0x000fc40000000000 */
[----:B--2---:R-:W-:Y:S01]  /*3ce0*/  STL [R1+0x2b8], R160 ;  /* 0x0002b8a001007387 */ /* 0x004fe20000100800 */
[----:B---3--:R-:W-:-:S06]  /*3cf0*/  WARPGROUP.ARRIVE ;  /* 0x00000000000079c5 */ /* 0x008fcc0000000000 */
        /* <DEDUP_REMOVED lines=80> */
[----:B------:R-:W-:Y:S01]  /*4200*/  UMOV UR9, 0x40000040 ;  /* 0x4000004000097882 */ /* 0x000fe20000000000 */
[----:B------:R-:W-:Y:S01]  /*4210*/  IMAD.MOV.U32 R219, RZ, RZ, R20 ;  /* 0x000000ffffdb7224 */ /* 0x000fe200078e0014 */
[----:B------:R-:W-:Y:S01]  /*4220*/  UMOV UR11, 0x40000040 ;  /* 0x40000040000b7882 */ /* 0x000fe20000000000 */
[----:B------:R-:W-:Y:S01]  /*4230*/  IMAD.MOV.U32 R221, RZ, RZ, R18 ;  /* 0x000000ffffdd7224 */ /* 0x000fe200078e0012 */
[----:B------:R0:W5:Y:S01]  /*4240*/  LDL.LU R16, [R1+0x2c4] ;  /* 0x0002c40001107983 */ /* 0x0001620000300800 */
[----:B------:R-:W-:-:S02]  /*4250*/  IMAD.MOV.U32 R222, RZ, RZ, R17 ;  /* 0x000000ffffde7224 */ /* 0x000fc400078e0011 */
[----:B------:R-:W-:Y:S01]  /*4260*/  IMAD.MOV.U32 R224, RZ, RZ, R14 ;  /* 0x000000ffffe07224 */ /* 0x000fe200078e000e */
[----:B------:R0:W5:Y:S01]  /*4270*/  LDL.LU R3, [R1+0x2c0] ;  /* 0x0002c00001037983 */ /* 0x0001620000300800 */
[----:B------:R-:W-:Y:S02]  /*4280*/  IMAD.MOV.U32 R225, RZ, RZ, R13 ;  /* 0x000000ffffe17224 */ /* 0x000fe400078e000d */
[----:B------:R-:W-:Y:S01]  /*4290*/  IMAD.MOV.U32 R227, RZ, RZ, R11 ;  /* 0x000000ffffe37224 */ /* 0x000fe200078e000b */
[----:B------:R0:W5:Y:S01]  /*42a0*/  LDL.LU R2, [R1+0x2bc] ;  /* 0x0002bc0001027983 */ /* 0x0001620000300800 */
[----:B------:R-:W-:Y:S02]  /*42b0*/  IMAD.MOV.U32 R228, RZ, RZ, R10 ;  /* 0x000000ffffe47224 */ /* 0x000fe400078e000a */
[----:B------:R-:W-:Y:S02]  /*42c0*/  IMAD.MOV.U32 R230, RZ, RZ, R8 ;  /* 0x000000ffffe67224 */ /* 0x000fe400078e0008 */
[----:B------:R-:W-:-:S02]  /*42d0*/  IMAD.MOV.U32 R231, RZ, RZ, R7 ;  /* 0x000000ffffe77224 */ /* 0x000fc400078e0007 */
        /* <DEDUP_REMOVED lines=69> */
[----:B-1----:R0:W5:Y:S04]  /*4730*/  LDL.LU R160, [R1+0x2b8] ;  /* 0x0002b80001a07983 */ /* 0x0021680000300800 */
[----:B------:R-:W2:Y:S04]  /*4740*/  LDL.LU.64 R150, [R1+0x2b0] ;  /* 0x0002b00001967983 */ /* 0x000ea80000300a00 */
        /* <DEDUP_REMOVED lines=20> */
[----:B------:R-:W2:Y:S01]  /*4890*/  LDL.LU.64 R108, [R1+0x208] ;  /* 0x00020800016c7983 */ /* 0x000ea20000300a00 */
[----:B------:R-:W-:Y:S01]  /*48a0*/  UIADD3 UR8, UR6, 0x406, URZ ;  /* 0x0000040606087890 */ /* 0x000fe2000fffe03f */
[----:B------:R-:W-:Y:S01]  /*48b0*/  UMOV UR9, 0x40000040 ;  /* 0x4000004000097882 */ /* 0x000fe20000000000 */
[----:B--2---:R-:W-:-:S07]  /*48c0*/  WARPGROUP.ARRIVE ;  /* 0x00000000000079c5 */ /* 0x004fce0000000000 */
[----:B------:R-:W-:Y:S03]  /*48d0*/  HGMMA.64x256x16.F32 R24, gdesc[UR8], R24, gsb0 ;  /* 0x03e00000081879f0 */ /* 0x000fe60008000818 */
[----:B------:R-:W-:Y:S02]  /*48e0*/  WARPGROUP.DEPBAR.LE gsb0, 0x0 ;  /* 0x00008000000079c5 */ /* 0x000fe40000010000 */
[----:B0-----:R-:W-:Y:S05]  /*48f0*/  @!P1 BRA `(.L_x_18) ;  /* 0x0000004000b49947 */ /* 0x001fea0003800000 */
[----:B------:R-:W-:-:S04]  /*4900*/  UIADD3 UR6, UR39, 0x1, URZ ;  /* 0x0000000127067890 */ /* 0x000fc8000fffe03f */
[----:B------:R-:W-:-:S04]  /*4910*/  UISETP.NE.AND UP0, UPT, UR6, 0x3, UPT ;  /* 0x000000030600788c */ /* 0x000fc8000bf05270 */
[----:B------:R-:W-:Y:S02]  /*4920*/  USEL UR7, URZ, 0x1, UP0 ;  /* 0x000000013f077887 */ /* 0x000fe40008000000 */
[----:B------:R-:W-:Y:S02]  /*4930*/  USEL UR6, UR6, URZ, UP0 ;  /* 0x0000003f06067287 */ /* 0x000fe40008000000 */
[----:B------:R-:W-:-:S06]  /*4940*/  ULOP3.LUT UR7, UR38, UR7, URZ, 0x3c, !UPT ;  /* 0x0000000726077292 */ /* 0x000fcc000f8e3c3f */
[----:B------:R-:W-:Y:S01]  /*4950*/  IMAD.U32 R0, RZ, RZ, UR7 ;  /* 0x00000007ff007e24 */ /* 0x000fe2000f8e00ff */
[----:B------:R-:W-:-:S06]  /*4960*/  UMOV UR7, UR39 ;  /* 0x0000002700077c82 */ /* 0x000fcc0008000000 */
.L_x_25:
[----:B------:R-:W-:Y:S05]  /*4970*/  @!P0 BRA `(.L_x_19) ;  /* 0x0000000000048947 */ /* 0x000fea0003800000 */
[----:B------:R-:W-:Y:S01]  /*4980*/  BPT.TRAP 0x1 ;  /* 0x000000040000795c */ /* 0x000fe20000300000 */
.L_x_19:
[----:B------:R-:W0:Y:S01]  /*4990*/  S2UR UR8, SR_CgaCtaId ;  /* 0x00000000000879c3 */ /* 0x000e220000008800 */
[----:B------:R-:W-:Y:S01]  /*49a0*/  UMOV UR12, 0x400 ;  /* 0x00000400000c7882 */ /* 0x000fe20000000000 */
[----:B------:R-:W-:Y:S01]  /*49b0*/  SHF.L.U32 R4, R0, 0x1f, RZ ;  /* 0x0000001f00047819 */ /* 0x000fe200000006ff */
[----:B0-----:R-:W-:-:S04]  /*49c0*/  ULEA UR12, UR8, UR12, 0x18 ;  /* 0x0000000c080c7291 */ /* 0x001fc8000f8ec03f */
[----:B------:R-:W-:-:S09]  /*49d0*/  ULEA UR8, UR6, UR12, 0x3 ;  /* 0x0000000c06087291 */ /* 0x000fd2000f8e183f */
[----:B------:R0:W1:Y:S01]  /*49e0*/  SYNCS.PHASECHK.TRANS64.TRYWAIT P1, [UR8], R4 ;  /* 0x00000004ff0075a7 */ /* 0x0000620008020148 */
[----:B------:R-:W-:Y:S05]  /*49f0*/  @!P0 BRA `(.L_x_20) ;  /* 0x0000000000048947 */ /* 0x000fea0003800000 */
[----:B------:R-:W-:Y:S01]  /*4a00*/  BPT.TRAP 0x1 ;  /* 0x000000040000795c */ /* 0x000fe20000300000 */
.L_x_20:
[----:B-1----:R-:W-:Y:S05]  /*4a10*/  @P1 BRA `(.L_x_21) ;  /* 0x0000000000081947 */ /* 0x002fea0003800000 */
[----:B------:R-:W1:Y:S02]  /*4a20*/  SYNCS.PHASECHK.TRANS64.TRYWAIT P1, [UR8], R4 ;  /* 0x00000004ff0075a7 */ /* 0x000e640008020148 */
[----:B-1----:R-:W-:Y:S05]  /*4a30*/  @!P1 BRA `(.L_x_22) ;  /* 0x0000016c001c9947 */ /* 0x002fea0003800000 */
.L_x_21:
        /* <DEDUP_REMOVED lines=64> */
[----:B--2---:R-:W2:Y:S04]  /*4e40*/  LDL.LU.64 R24, [R1] ;  /* 0x0000000001187983 */ /* 0x004ea80000300a00 */
        /* <DEDUP_REMOVED lines=63> */
[----:B------:R-:W-:-:S02]  /*5240*/  ULEA UR13, UR6, UR4, 0xb ;  /* 0x00000004060d7291 */ /* 0x000fc4000f8e583f */
[----:B------:R-:W-:Y:S01]  /*5250*/  ULEA UR14, UR6, UR5, 0xb ;  /* 0x00000005060e7291 */ /* 0x000fe2000f8e583f */
[----:B-----5:R-:W-:Y:S01]  /*5260*/  STL [R1+0x2c8], R16 ;  /* 0x0002c81001007387 */ /* 0x020fe20000100800 */
[----:B------:R-:W-:Y:S01]  /*5270*/  UMOV UR9, 0x40000040 ;  /* 0x4000004000097882 */ /* 0x000fe20000000000 */
[----:B------:R-:W-:Y:S02]  /*5280*/  UMOV UR11, 0x40000040 ;  /* 0x40000040000b7882 */ /* 0x000fe40000000000 */
[----:B------:R-:W-:Y:S01]  /*5290*/  UMOV UR8, UR13 ;  /* 0x0000000d00087c82 */ /* 0x000fe20008000000 */
[----:B------:R-:W-:Y:S01]  /*52a0*/  STL [R1+0x2c4], R3 ;  /* 0x0002c40301007387 */ /* 0x000fe20000100800 */
[----:B------:R-:W-:-:S03]  /*52b0*/  UMOV UR10, UR14 ;  /* 0x0000000e000a7c82 */ /* 0x000fc60008000000 */
[----:B------:R3:W-:Y:S04]  /*52c0*/  STL [R1+0x2c0], R2 ;  /* 0x0002c00201007387 */ /* 0x0007e80000100800 */
[----:B------:R4:W-:Y:S01]  /*52d0*/  STL [R1+0x2bc], R0 ;  /* 0x0002bc0001007387 */ /* 0x0009e20000100800 */
[----:B--2---:R-:W-:-:S06]  /*52e0*/  WARPGROUP.ARRIVE ;  /* 0x00000000000079c5 */ /* 0x004fcc0000000000 */
[----:B------:R-:W-:Y:S03]  /*52f0*/  HGMMA.64x256x16.F32 R24, gdesc[UR8], R24, gsb0 ;  /* 0x03e00000081879f0 */ /* 0x000fe60008000818 */
[----:B------:R-:W-:Y:S02]  /*5300*/  WARPGROUP.DEPBAR.LE gsb0, 0x0 ;  /* 0x00008000000079c5 */ /* 0x000fe40000010000 */
[----:B------:R-:W-:Y:S01]  /*5310*/  STL.64 [R1], R24 ;  /* 0x0000001801007387 */ /* 0x000fe20000100a00 */
[----:B---3--:R-:W-:Y:S01]  /*5320*/  IMAD.MOV.U32 R2, RZ, RZ, R150 ;  /* 0x000000ffff027224 */ /* 0x008fe200078e0096 */
[----:B------:R-:W-:Y:S01]  /*5330*/  MOV R3, R149 ;  /* 0x0000009500037202 */ /* 0x000fe20000000f00 */
[----:B----4-:R-:W-:Y:S01]  /*5340*/  IMAD.MOV.U32 R0, RZ, RZ, R151 ;  /* 0x000000ffff007224 */ /* 0x010fe200078e0097 */
[----:B------:R-:W-:Y:S01]  /*5350*/  STL.64 [R1+0x8], R26 ;  /* 0x0000081a01007387 */ /* 0x000fe20000100a00 */
[----:B01----:R-:W-:Y:S01]  /*5360*/  IMAD.MOV.U32 R4, RZ, RZ, R148 ;  /* 0x000000ffff047224 */ /* 0x003fe200078e0094 */
        /* <DEDUP_REMOVED lines=38> */
[----:B------:R-:W2:Y:S01]  /*55d0*/  LDL.LU.64 R150, [R1+0x780] ;  /* 0x0007800001967983 */ /* 0x000ea20000300a00 */
        /* <DEDUP_REMOVED lines=96> */
[----:B------:R-:W-:-:S03]  /*5be0*/  IMAD.MOV.U32 R235, RZ, RZ, R46 ;  /* 0x000000ffffeb7224 */ /* 0x000fc600078e002e */
        /* <DEDUP_REMOVED lines=28> */
[----:B0-----:R-:W2:Y:S04]  /*5db0*/  LDL.LU.64 R44, [R1+0x5d8] ;  /* 0x0005d800012c7983 */ /* 0x001ea80000300a00 */
        /* <DEDUP_REMOVED lines=11> */
[----:B------:R-:W-:-:S02]  /*5e70*/  UMOV UR9, 0x40000040 ;  /* 0x4000004000097882 */ /* 0x000fc40000000000 */
[----:B------:R-:W-:Y:S01]  /*5e80*/  STL [R1+0x580], R160 ;  /* 0x000580a001007387 */ /* 0x000fe20000100800 */
[----:B--2---:R-:W-:-:S06]  /*5e90*/  WARPGROUP.ARRIVE ;  /* 0x00000000000079c5 */ /* 0x004fcc0000000000 */
        /* <DEDUP_REMOVED lines=91> */
[----:B------:R-:W-:Y:S01]  /*6450*/  IMAD.MOV.U32 R234, RZ, RZ, R2 ;  /* 0x000000ffffea7224 */ /* 0x000fe200078e0002 */
[----:B------:R-:W-:Y:S02]  /*6460*/  UIADD3 UR8, UR13, 0x2, URZ ;  /* 0x000000020d087890 */ /* 0x000fe4000fffe03f */
[----:B------:R-:W-:Y:S01]  /*6470*/  UIADD3 UR10, UR14, 0x2, URZ ;  /* 0x000000020e0a7890 */ /* 0x000fe2000fffe03f */
[----:B------:R-:W-:Y:S01]  /*6480*/  UMOV UR9, 0x40000040 ;  /* 0x4000004000097882 */ /* 0x000fe20000000000 */
[----:B------:R-:W-:Y:S01]  /*6490*/  UMOV UR11, 0x40000040 ;  /* 0x40000040000b7882 */ /* 0x000fe20000000000 */
        /* <DEDUP_REMOVED lines=236> */
[----:B------:R-:W-:Y:S01]  /*7360*/  STL.64 [R1+0x30], R36 ;  /* 0x0000302401007387 */ /* 0x000fe20000100a00 */
[----:B------:R-:W-:-:S03]  /*7370*/  MOV R5, R150 ;  /* 0x0000009600057202 */ /* 0x000fc60000000f00 */
[----:B------:R-:W-:Y:S01]  /*7380*/  STL.64 [R1+0x38], R38 ;  /* 0x0000382601007387 */ /* 0x000fe20000100a00 */
[----:B------:R-:W-:-:S03]  /*7390*/  IMAD.MOV.U32 R4, RZ, RZ, R151 ;  /* 0x000000ffff047224 */ /* 0x000fc600078e0097 */
[----:B------:R-:W-:Y:S01]  /*73a0*/  STL.64 [R1+0x40], R40 ;  /* 0x0000402801007387 */ /* 0x000fe20000100a00 */
[----:B------:R-:W-:-:S03]  /*73b0*/  IMAD.MOV.U32 R7, RZ, RZ, R148 ;  /* 0x000000ffff077224 */ /* 0x000fc600078e0094 */
[----:B------:R-:W-:Y:S01]  /*73c0*/  STL.64 [R1+0x48], R42 ;  /* 0x0000482a01007387 */ /* 0x000fe20000100a00 */
[----:B------:R-:W-:Y:S01]  /*73d0*/  IMAD.MOV.U32 R6, RZ, RZ, R149 ;  /* 0x000000ffff067224 */ /* 0x000fe200078e0095 */
[----:B------:R-:W-:Y:S02]  /*73e0*/  MOV R8, R147 ;  /* 0x0000009300087202 */ /* 0x000fe40000000f00 */
[----:B------:R0:W-:Y:S01]  /*73f0*/  STL.64 [R1+0x50], R44 ;  /* 0x0000502c01007387 */ /* 0x0001e20000100a00 */
[----:B------:R-:W-:Y:S01]  /*7400*/  IMAD.MOV.U32 R9, RZ, RZ, R146 ;  /* 0x000000ffff097224 */ /* 0x000fe200078e0092 */
[----:B------:R-:W-:Y:S02]  /*7410*/  MOV R11, R144 ;  /* 0x00000090000b7202 */ /* 0x000fe40000000f00 */
[----:B------:R-:W3:Y:S01]  /*7420*/  LDL.LU.64 R150, [R1+0x4c8] ;  /* 0x0004c80001967983 */ /* 0x000ee20000300a00 */
[----:B------:R-:W-:-:S03]  /*7430*/  IMAD.MOV.U32 R10, RZ, RZ, R145 ;  /* 0x000000ffff0a7224 */ /* 0x000fc600078e0091 */
[----:B------:R-:W3:Y:S01]  /*7440*/  LDL.LU.64 R148, [R1+0x4c0] ;  /* 0x0004c00001947983 */ /* 0x000ee20000300a00 */
[----:B------:R-:W-:Y:S01]  /*7450*/  IMAD.MOV.U32 R13, RZ, RZ, R142 ;  /* 0x000000ffff0d7224 */ /* 0x000fe200078e008e */
[----:B------:R-:W-:Y:S01]  /*7460*/  MOV R14, R141 ;  /* 0x0000008d000e7202 */ /* 0x000fe20000000f00 */
[----:B------:R-:W-:Y:S01]  /*7470*/  IMAD.MOV.U32 R12, RZ, RZ, R143 ;  /* 0x000000ffff0c7224 */ /* 0x000fe200078e008f */
[----:B------:R-:W3:Y:S01]  /*7480*/  LDL.LU.64 R146, [R1+0x4b8] ;  /* 0x0004b80001927983 */ /* 0x000ee20000300a00 */
        /* <DEDUP_REMOVED lines=140> */
[----:B------:R-:W-:Y:S02]  /*7d50*/  IMAD.MOV.U32 R16, RZ, RZ, R46 ;  /* 0x000000ffff107224 */ /* 0x000fe400078e002e */
[----:B------:R-:W-:Y:S01]  /*7d60*/  IMAD.MOV.U32 R3, RZ, RZ, R47 ;  /* 0x000000ffff037224 */ /* 0x000fe200078e002f */
        /* <DEDUP_REMOVED lines=108> */
[----:B------:R-:W-:Y:S01]  /*8430*/  IMAD.MOV.U32 R229, RZ, RZ, R10 ;  /* 0x000000ffffe57224 */ /* 0x000fe200078e000a */
[----:B------:R0:W5:Y:S01]  /*8440*/  LDL.LU R0, [R1+0x2bc] ;  /* 0x0002bc0001007983 */ /* 0x0001620000300800 */
[----:B------:R-:W-:-:S02]  /*8450*/  IMAD.MOV.U32 R230, RZ, RZ, R9 ;  /* 0x000000ffffe67224 */ /* 0x000fc400078e0009 */
        /* <DEDUP_REMOVED lines=99> */
[----:B------:R-:W-:Y:S01]  /*8a90*/  BPT.TRAP 0x1 ;  /* 0x000000040000795c */ /* 0x000fe20000300000 */
.L_x_23:
[----:B------:R-:W-:Y:S02]  /*8aa0*/  UISETP.GT.U32.AND UP0, UPT, UR40, 0x1, UPT ;  /* 0x000000012800788c */ /* 0x000fe4000bf04070 */
[----:B------:R-:W-:-:S04]  /*8ab0*/  ULEA UR12, UR7, UR12, 0x3 ;  /* 0x0000000c070c7291 */ /* 0x000fc8000f8e183f */
[----:B------:R-:W-:Y:S01]  /*8ac0*/  UIADD3 UR12, UR12, 0x18, URZ ;  /* 0x000000180c0c7890 */ /* 0x000fe2000fffe03f */
[----:B------:R-:W-:-:S03]  /*8ad0*/  PLOP3.LUT P1, PT, PT, PT, UP0, 0x80, 0x0 ;  /* 0x000000000000781c */ /* 0x000fc60003f2f008 */
[----:B------:R-:W-:-:S09]  /*8ae0*/  UPRMT UR12, URZ, 0x654, UR12 ;  /* 0x000006543f0c7896 */ /* 0x000fd2000800000c */
[----:B------:R-:W-:Y:S01]  /*8af0*/  SYNCS.ARRIVE.TRANS64.RED.A1T0 RZ, [UR12], RZ ;  /* 0x000000ffffff79a7 */ /* 0x000fe2000810040c */
[----:B------:R-:W-:Y:S05]  /*8b00*/  @P1 BRA `(.L_x_24) ;  /* 0x0000000000041947 */ /* 0x000fea0003800000 */
[----:B------:R-:W-:Y:S01]  /*8b10*/  BPT.TRAP 0x1 ;  /* 0x000000040000795c */ /* 0x000fe20000300000 */
.L_x_24:
[----:B------:R-:W-:Y:S01]  /*8b20*/  UIADD3 UR6, UR6, 0x1, URZ ;  /* 0x0000000106067890 */ /* 0x000fe2000fffe03f */
[C---:B-----5:R-:W-:Y:S01]  /*8b30*/  ISETP.GT.AND P1, PT, R3.reuse, 0x1, PT ;  /* 0x000000010300780c */ /* 0x060fe20003f24270 */
[----:B------:R-:W-:Y:S01]  /*8b40*/  UIADD3 UR7, UR7, 0x1, URZ ;  /* 0x0000000107077890 */ /* 0x000fe2000fffe03f */
[----:B------:R-:W-:Y:S01]  /*8b50*/  VIADD R3, R3, 0xffffffff ;  /* 0xffffffff03037836 */ /* 0x000fe20000000000 */
[----:B------:R-:W-:Y:S02]  /*8b60*/  UISETP.NE.AND UP0, UPT, UR6, 0x3, UPT ;  /* 0x000000030600788c */ /* 0x000fe4000bf05270 */
[----:B------:R-:W-:Y:S02]  /*8b70*/  UISETP.NE.AND UP1, UPT, UR7, 0x3, UPT ;  /* 0x000000030700788c */ /* 0x000fe4000bf25270 */
[----:B------:R-:W-:Y:S02]  /*8b80*/  USEL UR8, URZ, 0x1, UP0 ;  /* 0x000000013f087887 */ /* 0x000fe40008000000 */
[----:B------:R-:W-:-:S02]  /*8b90*/  USEL UR6, UR6, URZ, UP0 ;  /* 0x0000003f06067287 */ /* 0x000fc40008000000 */
[----:B------:R-:W-:Y:S02]  /*8ba0*/  USEL UR7, UR7, URZ, UP1 ;  /* 0x0000003f07077287 */ /* 0x000fe40008800000 */
[----:B------:R-:W-:Y:S01]  /*8bb0*/  LOP3.LUT R0, R0, UR8, RZ, 0x3c, !PT ;  /* 0x0000000800007c12 */ /* 0x000fe2000f8e3cff */
[----:B------:R-:W-:Y:S09]  /*8bc0*/  @P1 BRA `(.L_x_25) ;  /* 0xffffffbc00681947 */ /* 0x000ff2000383ffff */
.L_x_18:
[----:B------:R-:W0:Y:S02]  /*8bd0*/  LDC R0, c[0x0][0x28c] ;  /* 0x0000a300ff007b82 */ /* 0x000e240000000800 */
[----:B0-----:R-:W-:-:S13]  /*8be0*/  ISETP.GE.AND P1, PT, R0, 0x1, PT ;  /* 0x000000010000780c */ /* 0x001fda0003f26270 */
[----:B------:R-:W-:Y:S05]  /*8bf0*/  @!P1 BRA `(.L_x_26) ;  /* 0x00000000004c9947 */ /* 0x000fea0003800000 */
[----:B------:R-:W-:Y:S05]  /*8c00*/  @!P0 BRA `(.L_x_27) ;  /* 0x0000000000048947 */ /* 0x000fea0003800000 */
[----:B------:R-:W-:Y:S01]  /*8c10*/  BPT.TRAP 0x1 ;  /* 0x000000040000795c */ /* 0x000fe20000300000 */
.L_x_27:
[----:B------:R-:W0:Y:S01]  /*8c20*/  S2UR UR7, SR_CgaCtaId ;  /* 0x00000000000779c3 */ /* 0x000e220000008800 */
[----:B------:R-:W-:-:S04]  /*8c30*/  UISETP.LT.AND UP0, UPT, UR44, 0x1, UPT ;  /* 0x000000012c00788c */ /* 0x000fc8000bf01270 */
[----:B------:R-:W-:Y:S02]  /*8c40*/  USEL UR6, UR44, 0x1, UP0 ;  /* 0x000000012c067887 */ /* 0x000fe40008000000 */
[----:B------:R-:W-:Y:S02]  /*8c50*/  UISETP.GT.U32.AND UP0, UPT, UR40, 0x1, UPT ;  /* 0x000000012800788c */ /* 0x000fe4000bf04070 */
[----:B------:R-:W-:-:S04]  /*8c60*/  UIADD3 UR6, UR39, UR44, -UR6 ;  /* 0x0000002c27067290 */ /* 0x000fc8000fffe806 */
[----:B------:R-:W-:Y:S01]  /*8c70*/  UIMAD.WIDE.U32 UR4, UR6, -0x55555555, URZ ;  /* 0xaaaaaaab060478a5 */ /* 0x000fe2000f8e003f */
[----:B------:R-:W-:-:S03]  /*8c80*/  PLOP3.LUT P0, PT, PT, PT, UP0, 0x80, 0x0 ;  /* 0x000000000000781c */ /* 0x000fc60003f0f008 */
[----:B------:R-:W-:-:S03]  /*8c90*/  USHF.R.U32.HI UR4, URZ, 0x1, UR5 ;  /* 0x000000013f047899 */ /* 0x000fc60008011605 */
[----:B------:R-:W-:Y:S01]  /*8ca0*/  UMOV UR5, 0x400 ;  /* 0x0000040000057882 */ /* 0x000fe20000000000 */
[----:B------:R-:W-:Y:S02]  /*8cb0*/  UIMAD UR6, UR4, -0x3, UR6 ;  /* 0xfffffffd040678a4 */ /* 0x000fe4000f8e0206 */
[----:B0-----:R-:W-:-:S04]  /*8cc0*/  ULEA UR5, UR7, UR5, 0x18 ;  /* 0x0000000507057291 */ /* 0x001fc8000f8ec03f */
[----:B------:R-:W-:-:S04]  /*8cd0*/  ULEA UR6, UR6, UR5, 0x3 ;  /* 0x0000000506067291 */ /* 0x000fc8000f8e183f */
[----:B------:R-:W-:-:S04]  /*8ce0*/  UIADD3 UR6, UR6, 0x18, URZ ;  /* 0x0000001806067890 */ /* 0x000fc8000fffe03f */
[----:B------:R-:W-:-:S09]  /*8cf0*/  UPRMT UR6, URZ, 0x654, UR6 ;  /* 0x000006543f067896 */ /* 0x000fd20008000006 */
[----:B------:R-:W-:Y:S01]  /*8d00*/  SYNCS.ARRIVE.TRANS64.RED.A1T0 RZ, [UR6], RZ ;  /* 0x000000ffffff79a7 */ /* 0x000fe20008100406 */
[----:B------:R-:W-:Y:S05]  /*8d10*/  @P0 BRA `(.L_x_26) ;  /* 0x0000000000040947 */ /* 0x000fea0003800000 */
[----:B------:R-:W-:Y:S01]  /*8d20*/  BPT.TRAP 0x1 ;  /* 0x000000040000795c */ /* 0x000fe20000300000 */
.L_x_26:
[----:B------:R-:W0:Y:S01]  /*8d30*/  S2R R8, SR_TID.X ;  /* 0x0000000000087919 */ /* 0x000e220000002100 */
[----:B------:R-:W-:Y:S01]  /*8d40*/  IMAD.MOV.U32 R19, RZ, RZ, 0x6540 ;  /* 0x00006540ff137424 */ /* 0x000fe200078e00ff */
[----:B------:R-:W-:Y:S01]  /*8d50*/  USHF.R.S32.HI UR10, URZ, 0x1f, UR43 ;  /* 0x0000001f3f0a7899 */ /* 0x000fe2000801142b */
[----:B-----5:R-:W-:Y:S01]  /*8d60*/  LOP3.LUT R4, R160, 0x1, RZ, 0xc0, !PT ;  /* 0x00000001a0047812 */ /* 0x020fe200078ec0ff */
[----:B------:R-:W-:Y:S01]  /*8d70*/  ULDC.64 UR8, c[0x0][0x5d0] ;  /* 0x0001740000087ab9 */ /* 0x000fe20000000a00 */
[----:B------:R-:W-:Y:S01]  /*8d80*/  UIMAD.WIDE UR6, UR41, 0x100, URZ ;  /* 0x00000100290678a5 */ /* 0x000fe2000f8e023f */
[----:B------:R-:W-:Y:S01]  /*8d90*/  MOV R6, UR8 ;  /* 0x0000000800067c02 */ /* 0x000fe20008000f00 */
[----:B------:R-:W-:Y:S01]  /*8da0*/  UIMAD UR4, UR10, UR8, URZ ;  /* 0x000000080a0472a4 */ /* 0x000fe2000f8e023f */
[----:B------:R-:W-:Y:S01]  /*8db0*/  SHF.L.U32 R3, R4, 0x6, RZ ;  /* 0x0000000604037819 */ /* 0x000fe200000006ff */
[----:B------:R-:W-:Y:S02]  /*8dc0*/  USHF.L.U32 UR41, UR41, 0x8, URZ ;  /* 0x0000000829297899 */ /* 0x000fe4000800063f */
[----:B------:R-:W-:Y:S01]  /*8dd0*/  UIMAD UR4, UR43, UR9, UR4 ;  /* 0x000000092b0472a4 */ /* 0x000fe2000f8e0204 */
[----:B------:R-:W-:Y:S01]  /*8de0*/  ULDC UR8, c[0x0][0x284] ;  /* 0x0000a10000087ab9 */ /* 0x000fe20000000800 */
[----:B------:R-:W-:Y:S01]  /*8df0*/  UIADD3 UR39, UR44, UR39, URZ ;  /* 0x000000272c277290 */ /* 0x000fe2000fffe03f */
[----:B------:R-:W-:Y:S01]  /*8e00*/  IMAD.U32 R17, RZ, RZ, UR8 ;  /* 0x00000008ff117e24 */ /* 0x000fe2000f8e00ff */
[----:B------:R-:W-:-:S02]  /*8e10*/  UISETP.GE.U32.AND UP2, UPT, UR44, 0x3, UPT ;  /* 0x000000032c00788c */ /* 0x000fc4000bf46070 */
[----:B------:R-:W-:-:S04]  /*8e20*/  UISETP.GT.U32.AND UP1, UPT, UR39, 0x2, UPT ;  /* 0x000000022700788c */ /* 0x000fc8000bf24070 */
[----:B------:R-:W-:Y:S01]  /*8e30*/  UISETP.LT.U32.AND UP1, UPT, UR44, 0x3, UP1 ;  /* 0x000000032c00788c */ /* 0x000fe20008f21070 */
[C---:B0-----:R-:W-:Y:S01]  /*8e40*/  IMAD.SHL.U32 R18, R8.reuse, 0x2, RZ ;  /* 0x0000000208127824 */ /* 0x041fe200078e00ff */
[----:B------:R-:W-:Y:S02]  /*8e50*/  SHF.R.U32.HI R0, RZ, 0x2, R8 ;  /* 0x00000002ff007819 */ /* 0x000fe40000011608 */
[----:B------:R-:W-:Y:S02]  /*8e60*/  LOP3.LUT R5, R8, 0x60, RZ, 0xc0, !PT ;  /* 0x0000006008057812 */ /* 0x000fe400078ec0ff */
[----:B------:R-:W-:Y:S02]  /*8e70*/  LOP3.LUT R18, R18, 0x6, RZ, 0xc0, !PT ;  /* 0x0000000612127812 */ /* 0x000fe400078ec0ff */
[----:B------:R-:W-:Y:S02]  /*8e80*/  LOP3.LUT R0, R0, 0x7, RZ, 0xc0, !PT ;  /* 0x0000000700007812 */ /* 0x000fe400078ec0ff */
[----:B------:R-:W-:Y:S01]  /*8e90*/  PRMT R18, R18, R19, UR42 ;  /* 0x0000002a12127e16 */ /* 0x000fe20008000013 */
[----:B------:R-:W-:Y:S01]  /*8ea0*/  USHF.L.U32 UR42, UR42, 0x8, URZ ;  /* 0x000000082a2a7899 */ /* 0x000fe2000800063f */
[----:B------:R-:W-:-:S02]  /*8eb0*/  SHF.R.U32.HI R5, RZ, 0x1, R5 ;  /* 0x00000001ff057819 */ /* 0x000fc40000011605 */
[----:B------:R-:W-:Y:S02]  /*8ec0*/  SHF.R.S32.HI R19, RZ, 0x1f, R18 ;  /* 0x0000001fff137819 */ /* 0x000fe40000011412 */
[--C-:B------:R-:W-:Y:S02]  /*8ed0*/  LOP3.LUT R3, R3, 0x40, R0.reuse, 0xe2, !PT ;  /* 0x0000004003037812 */ /* 0x100fe400078ee200 */
[----:B------:R-:W-:Y:S01]  /*8ee0*/  IADD3 R0, RZ, -R5, -R0 ;  /* 0x80000005ff007210 */ /* 0x000fe20007ffe800 */
[----:B------:R-:W-:Y:S01]  /*8ef0*/  IMAD.WIDE.U32 R6, R6, UR43, R18 ;  /* 0x0000002b06067c25 */ /* 0x000fe2000f8e0012 */
[----:B------:R-:W-:-:S03]  /*8f00*/  LOP3.LUT R3, R3, UR6, R5, 0xfe, !PT ;  /* 0x0000000603037c12 */ /* 0x000fc6000f8efe05 */
[----:B------:R-:W-:Y:S01]  /*8f10*/  VIADD R7, R7, UR4 ;  /* 0x0000000407077c36 */ /* 0x000fe20008000000 */
[----:B------:R-:W-:Y:S01]  /*8f20*/  ULDC UR4, c[0x0][0x288] ;  /* 0x0000a20000047ab9 */ /* 0x000fe20000000800 */
[----:B------:R-:W-:Y:S01]  /*8f30*/  IMAD R0, R4, -0x40, R0 ;  /* 0xffffffc004007824 */ /* 0x000fe200078e0200 */
[----:B------:R-:W-:Y:S01]  /*8f40*/  UISETP.GE.AND UP0, UPT, UR42, UR4, UPT ;  /* 0x000000042a00728c */ /* 0x000fe2000bf06270 */
[----:B------:R-:W-:-:S03]  /*8f50*/  MOV R4, 0xfffffffe ;  /* 0xfffffffe00047802 */ /* 0x000fc60000000f00 */
[----:B------:R-:W-:Y:S02]  /*8f60*/  UISETP.GE.OR UP0, UPT, UR41, UR8, UP0 ;  /* 0x000000082900728c */ /* 0x000fe40008706670 */
[----:B------:R-:W-:Y:S01]  /*8f70*/  IADD3 R17, R17, -UR41, R0 ;  /* 0x8000002911117c10 */ /* 0x000fe2000fffe000 */
[----:B------:R-:W-:Y:S01]  /*8f80*/  USEL UR8, URZ, 0x1, !UP1 ;  /* 0x000000013f087887 */ /* 0x000fe2000c800000 */
[----:B------:R-:W-:Y:S01]  /*8f90*/  LOP3.LUT R0, R8, 0x3, RZ, 0xc0, !PT ;  /* 0x0000000308007812 */ /* 0x000fe200078ec0ff */
[----:B------:R-:W-:Y:S01]  /*8fa0*/  UMOV UR41, 0xffffffff ;  /* 0xffffffff00297882 */ /* 0x000fe20000000000 */
[----:B------:R-:W-:Y:S01]  /*8fb0*/  PLOP3.LUT P0, PT, PT, PT, UP0, 0x80, 0x0 ;  /* 0x000000000000781c */ /* 0x000fe20003f0f008 */
[----:B------:R-:W-:Y:S02]  /*8fc0*/  ULOP3.LUT UR38, UR38, UR8, URZ, 0x3c, !UPT ;  /* 0x0000000826267292 */ /* 0x000fe4000f8e3c3f */
[----:B------:R-:W-:Y:S01]  /*8fd0*/  IMAD R0, R0, R4, UR4 ;  /* 0x0000000400007e24 */ /* 0x000fe2000f8e0204 */
[----:B------:R-:W-:-:S03]  /*8fe0*/  UIMAD.WIDE.U32 UR4, UR39, -0x55555555, URZ ;  /* 0xaaaaaaab270478a5 */ /* 0x000fc6000f8e003f */
[----:B------:R-:W-:Y:S01]  /*8ff0*/  VIADD R0, R0, -UR42 ;  /* 0x8000002a00007c36 */ /* 0x000fe20008000000 */
[----:B------:R-:W-:-:S04]  /*9000*/  USHF.R.U32.HI UR4, URZ, 0x1, UR5 ;  /* 0x000000013f047899 */ /* 0x000fc80008011605 */
[----:B------:R-:W-:Y:S02]  /*9010*/  UIMAD UR39, UR4, -0x3, UR39 ;  /* 0xfffffffd042778a4 */ /* 0x000fe4000f8e0227 */
[----:B------:R-:W-:Y:S01]  /*9020*/  @UP2 ULOP3.LUT UR38, UR38, 0x1, UR4, 0x78, !UPT ;  /* 0x0000000126262892 */ /* 0x000fe2000f8e7804 */
[----:B------:R-:W-:Y:S11]  /*9030*/  @P0 BRA `(.L_x_28) ;  /* 0x0000010400d80947 */ /* 0x000ff60003800000 */
[----:B------:R-:W-:Y:S01]  /*9040*/  FSETP.NEU.AND P0, PT, R16, RZ, PT ;  /* 0x000000ff1000720b */ /* 0x000fe20003f0d000 */
[----:B------:R-:W-:Y:S01]  /*9050*/  ULDC.64 UR8, c[0x0][0x5c8] ;  /* 0x0001720000087ab9 */ /* 0x000fe20000000a00 */
[----:B------:R-:W-:Y:S01]  /*9060*/  ISETP.GT.AND P3, PT, R17, RZ, PT ;  /* 0x000000ff1100720c */ /* 0x000fe20003f64270 */
[----:B------:R-:W-:Y:S01]  /*9070*/  UIMAD UR4, UR7, UR8, URZ ;  /* 0x00000008070472a4 */ /* 0x000fe2000f8e023f */
[----:B------:R-:W-:Y:S01]  /*9080*/  IMAD.U32 R10, RZ, RZ, UR9 ;  /* 0x00000009ff0a7e24 */ /* 0x000fe2000f8e00ff */
[----:B------:R-:W-:Y:S01]  /*9090*/  BSSY B0, `(.L_x_28) ;  /* 0x0001070000007945 */ /* 0x000fe20003800000 */
[----:B------:R-:W-:Y:S01]  /*90a0*/  IMAD.WIDE.U32 R6, R3, UR8, R6 ;  /* 0x0000000803067c25 */ /* 0x000fe2000f8e0006 */
[----:B------:R-:W-:-:S03]  /*90b0*/  ISETP.GT.AND P1, PT, R0, RZ, P3 ;  /* 0x000000ff0000720c */ /* 0x000fc60001f24270 */
[----:B------:R-:W-:-:S05]  /*90c0*/  IMAD R10, R3, R10, UR4 ;  /* 0x00000004030a7e24 */ /* 0x000fca000f8e020a */
[----:B------:R-:W-:Y:S01]  /*90d0*/  IADD3 R10, R7, R10, RZ ;  /* 0x0000000a070a7210 */ /* 0x000fe20007ffe0ff */
[----:B------:R-:W-:Y:S06]  /*90e0*/  @!P0 BRA `(.L_x_29) ;  /* 0x000000b800108947 */ /* 0x000fec0003800000 */
[----:B------:R-:W0:Y:S01]  /*90f0*/  LDC.64 R22, c[0x0][0x5b8] ;  /* 0x00016e00ff167b82 */ /* 0x000e220000000a00 */
[----:B------:R-:W2:Y:S01]  /*9100*/  LDL.LU R11, [R1] ;  /* 0x00000000010b7983 */ /* 0x000ea20000300800 */
[----:B------:R-:W-:-:S06]  /*9110*/  ULDC.64 UR4, c[0x0][0x5c0] ;  /* 0x0001700000047ab9 */ /* 0x000fcc0000000a00 */
[----:B------:R-:W1:Y:S08]  /*9120*/  LDC.64 R14, c[0x0][0x5b0] ;  /* 0x00016c00ff0e7b82 */ /* 0x000e700000000a00 */
[----:B------:R-:W3:Y:S01]  /*9130*/  LDC.64 R12, c[0x0][0x5a8] ;  /* 0x00016a00ff0c7b82 */ /* 0x000ee20000000a00 */
[C---:B0-----:R-:W-:Y:S02]  /*9140*/  IMAD R157, R22.reuse, UR10, RZ ;  /* 0x0000000a169d7c24 */ /* 0x041fe4000f8e02ff */
[----:B------:R-:W-:-:S04]  /*9150*/  IMAD.WIDE.U32 R152, R22, UR43, R18 ;  /* 0x0000002b16987c25 */ /* 0x000fc8000f8e0012 */
[----:B------:R-:W-:Y:S02]  /*9160*/  IMAD R157, R23, UR43, R157 ;  /* 0x0000002b179d7c24 */ /* 0x000fe4000f8e029d */
[----:B-1----:R-:W-:Y:S02]  /*9170*/  IMAD R156, R14, UR7, RZ ;  /* 0x000000070e9c7c24 */ /* 0x002fe4000f8e02ff */
[----:B------:R-:W-:Y:S02]  /*9180*/  IMAD.IADD R21, R153, 0x1, R157 ;  /* 0x0000000199157824 */ /* 0x000fe400078e029d */
[----:B------:R-:W-:Y:S02]  /*9190*/  IMAD.MOV.U32 R20, RZ, RZ, R152 ;  /* 0x000000ffff147224 */ /* 0x000fe400078e0098 */
[C---:B------:R-:W-:Y:S02]  /*91a0*/  IMAD R156, R3.reuse, R15, R156 ;  /* 0x0000000f039c7224 */ /* 0x040fe400078e029c */
[----:B------:R-:W-:-:S05]  /*91b0*/  IMAD.WIDE.U32 R4, R3, R14, R20 ;  /* 0x0000000e03047225 */ /* 0x000fca00078e0014 */
[----:B------:R-:W-:Y:S02]  /*91c0*/  IADD3 R5, R5, R156, RZ ;  /* 0x0000009c05057210 */ /* 0x000fe40007ffe0ff */
[----:B---3--:R-:W-:-:S04]  /*91d0*/  LEA R8, P0, R4, R12, 0x1 ;  /* 0x0000000c04087211 */ /* 0x008fc800078008ff */
[----:B------:R-:W-:-:S05]  /*91e0*/  LEA.HI.X R9, R4, R13, R5, 0x1, P0 ;  /* 0x0000000d04097211 */ /* 0x000fca00000f0c05 */
[----:B------:R-:W3:Y:S01]  /*91f0*/  @P1 LDG.E.LTC128B.U16 R23, desc[UR36][R8.64] ;  /* 0x0000002408171981 */ /* 0x000ee2000c1e1520 */
[----:B------:R-:W-:Y:S01]  /*9200*/  BSSY B1, `(.L_x_30) ;  /* 0x0000011000017945 */ /* 0x000fe20003800000 */
[----:B---3--:R-:W-:-:S05]  /*9210*/  HADD2.F32 R4, -RZ, R23.H0_H0 ;  /* 0x20000017ff047230 */ /* 0x008fca0000004100 */
[----:B------:R-:W-:-:S04]  /*9220*/  FMUL R4, R4, R16 ;  /* 0x0000001004047220 */ /* 0x000fc80000400000 */
[----:B--2---:R-:W-:Y:S01]  /*9230*/  FFMA R7, R11, R2, R4 ;  /* 0x000000020b077223 */ /* 0x004fe20000000004 */
[----:B------:R-:W-:-:S04]  /*9240*/  LEA R4, P0, R6, UR4, 0x1 ;  /* 0x0000000406047c11 */ /* 0x000fc8000f8008ff */
[----:B------:R-:W-:Y:S02]  /*9250*/  LEA.HI.X R5, R6, UR5, R10, 0x1, P0 ;  /* 0x0000000506057c11 */ /* 0x000fe400080f0c0a */
[----:B------:R-:W-:-:S05]  /*9260*/  F2FP.F16.F32.PACK_AB R6, RZ, R7 ;  /* 0x00000007ff06723e */ /* 0x000fca00000000ff */
[----:B------:R0:W-:Y:S02]  /*9270*/  @P1 STG.E.U16 desc[UR36][R4.64], R6 ;  /* 0x0000000604001986 */ /* 0x0001e4000c101524 */
[----:B0-----:R-:W-:-:S04]  /*9280*/  IMAD.WIDE.U32 R6, R3, R14, R18 ;  /* 0x0000000e03067225 */ /* 0x001fc800078e0012 */
[----:B------:R-:W-:Y:S02]  /*9290*/  IMAD.IADD R7, R156, 0x1, R7 ;  /* 0x000000019c077824 */ /* 0x000fe400078e0207 */
[----:B------:R-:W-:-:S04]  /*92a0*/  IMAD.WIDE.U32 R6, R22, UR43, R6 ;  /* 0x0000002b16067c25 */ /* 0x000fc8000f8e0006 */
[----:B------:R-:W-:Y:S01]  /*92b0*/  IMAD.IADD R7, R157, 0x1, R7 ;  /* 0x000000019d077824 */ /* 0x000fe200078e0207 */
[----:B------:R-:W-:-:S04]  /*92c0*/  LEA R10, P0, R6, R12, 0x1 ;  /* 0x0000000c060a7211 */ /* 0x000fc800078008ff */
[----:B------:R-:W-:Y:S02]  /*92d0*/  LEA.HI.X R11, R6, R13, R7, 0x1, P0 ;  /* 0x0000000d060b7211 */ /* 0x000fe400000f0c07 */
[----:B------:R-:W-:-:S13]  /*92e0*/  ISETP.GT.AND P0, PT, R0, 0x1, P3 ;  /* 0x000000010000780c */ /* 0x000fda0001f04270 */
[----:B------:R-:W-:Y:S05]  /*92f0*/  @!P0 BRA `(.L_x_31) ;  /* 0x0000000000048947 */ /* 0x000fea0003800000 */
[----:B------:R0:W5:Y:S02]  /*9300*/  LDG.E.LTC128B.U16 R23, desc[UR36][R10.64+0x2] ;  /* 0x000002240a177981 */ /* 0x000164000c1e1520 */
.L_x_31:
[----:B------:R-:W-:Y:S05]  /*9310*/  BSYNC B1 ;  /* 0x0000000000017941 */ /* 0x000fea0003800000 */
.L_x_30:
[----:B------:R-:W2:Y:S01]  /*9320*/  LDL.LU R7, [R1+0x4] ;  /* 0x0000040001077983 */ /* 0x000ea20000300800 */
[----:B-----5:R-:W-:Y:S01]  /*9330*/  HADD2.F32 R6, -RZ, R23.H0_H0 ;  /* 0x20000017ff067230 */ /* 0x020fe20000004100 */
[C---:B------:R-:W-:Y:S02]  /*9340*/  SHF.L.U64.HI R155, R14.reuse, 0x3, R15 ;  /* 0x000000030e9b7819 */ /* 0x040fe4000001020f */
[----:B------:R-:W-:Y:S01]  /*9350*/  SHF.L.U32 R154, R14, 0x3, RZ ;  /* 0x000000030e9a7819 */ /* 0x000fe200000006ff */
[----:B------:R-:W3:Y:S01]  /*9360*/  LDL.LU R158, [R1+0x8] ;  /* 0x00000800019e7983 */ /* 0x000ee20000300800 */
[----:B------:R-:W-:-:S04]  /*9370*/  FMUL R6, R6, R16 ;  /* 0x0000001006067220 */ /* 0x000fc80000400000 */
[----:B--2---:R-:W-:-:S05]  /*9380*/  FFMA R6, R7, R2, R6 ;  /* 0x0000000207067223 */ /* 0x004fca0000000006 */
[----:B------:R-:W-:-:S05]  /*9390*/  F2FP.F16.F32.PACK_AB R6, RZ, R6 ;  /* 0x00000006ff06723e */ /* 0x000fca00000000ff */
[----:B------:R1:W-:Y:S01]  /*93a0*/  @P0 STG.E.U16 desc[UR36][R4.64+0x2], R6 ;  /* 0x0000020604000986 */ /* 0x0003e2000c101524 */
[----:B------:R-:W-:-:S04]  /*93b0*/  ISETP.GT.AND P0, PT, R17, 0x8, PT ;  /* 0x000000081100780c */ /* 0x000fc80003f04270 */
[----:B------:R-:W-:Y:S01]  /*93c0*/  ISETP.GT.AND P1, PT, R0, RZ, P0 ;  /* 0x000000ff0000720c */ /* 0x000fe20000724270 */
[----:B-1----:R-:W-:-:S04]  /*93d0*/  IMAD.WIDE.U32 R6, R3, R14, R154 ;  /* 0x0000000e03067225 */ /* 0x002fc800078e009a */
[----:B------:R-:W-:Y:S01]  /*93e0*/  IMAD.IADD R156, R156, 0x1, R7 ;  /* 0x000000019c9c7824 */ /* 0x000fe200078e0207 */
[----:B------:R-:W-:-:S05]  /*93f0*/  IADD3 R7, P2, R152, R6, RZ ;  /* 0x0000000698077210 */ /* 0x000fca0007f5e0ff */
[----:B------:R-:W-:Y:S01]  /*9400*/  IMAD.X R9, R156, 0x1, R21, P2 ;  /* 0x000000019c097824 */ /* 0x000fe200010e0615 */
[----:B------:R-:W-:-:S04]  /*9410*/  LEA R8, P2, R7, R12, 0x1 ;  /* 0x0000000c07087211 */ /* 0x000fc800078408ff */
[----:B------:R-:W-:-:S05]  /*9420*/  LEA.HI.X R9, R7, R13, R9, 0x1, P2 ;  /* 0x0000000d07097211 */ /* 0x000fca00010f0c09 */
[----:B------:R1:W2:Y:S01]  /*9430*/  @P1 LDG.E.LTC128B.U16 R23, desc[UR36][R8.64] ;  /* 0x0000002408171981 */ /* 0x0002a2000c1e1520 */
[----:B------:R-:W-:Y:S01]  /*9440*/  IADD3 R6, P2, R18, R6, RZ ;  /* 0x0000000612067210 */ /* 0x000fe20007f5e0ff */
[----:B------:R-:W-:Y:S01]  /*9450*/  BSSY B1, `(.L_x_32) ;  /* 0x0000016000017945 */ /* 0x000fe20003800000 */
[----:B------:R-:W-:Y:S02]  /*9460*/  ISETP.GT.AND P4, PT, R0, 0x1, P0 ;  /* 0x000000010000780c */ /* 0x000fe40000784270 */
[----:B------:R-:W-:Y:S01]  /*9470*/  IADD3.X R7, R19, R156, RZ, P2, !PT ;  /* 0x0000009c13077210 */ /* 0x000fe200017fe4ff */
[----:B------:R-:W-:Y:S02]  /*9480*/  IMAD.U32 R156, RZ, RZ, UR9 ;  /* 0x00000009ff9c7e24 */ /* 0x000fe4000f8e00ff */
[----:B------:R-:W-:-:S04]  /*9490*/  IMAD.WIDE.U32 R6, R22, UR43, R6 ;  /* 0x0000002b16067c25 */ /* 0x000fc8000f8e0006 */
[----:B------:R-:W-:Y:S01]  /*94a0*/  IMAD.IADD R7, R157, 0x1, R7 ;  /* 0x000000019d077824 */ /* 0x000fe200078e0207 */
[----:B-1----:R-:W-:-:S04]  /*94b0*/  LEA R8, P2, R6, R12, 0x1 ;  /* 0x0000000c06087211 */ /* 0x002fc800078408ff */
[----:B------:R-:W-:Y:S01]  /*94c0*/  LEA.HI.X R9, R6, R13, R7, 0x1, P2 ;  /* 0x0000000d06097211 */ /* 0x000fe200010f0c07 */
[----:B--2---:R-:W-:-:S05]  /*94d0*/  HADD2.F32 R6, -RZ, R23.H0_H0 ;  /* 0x20000017ff067230 */ /* 0x004fca0000004100 */
[----:B------:R-:W-:-:S04]  /*94e0*/  FMUL R6, R6, R16 ;  /* 0x0000001006067220 */ /* 0x000fc80000400000 */
[----:B---3--:R-:W-:Y:S01]  /*94f0*/  FFMA R7, R158, R2, R6 ;  /* 0x000000029e077223 */ /* 0x008fe20000000006 */
[----:B------:R-:W-:Y:S01]  /*9500*/  IMAD.U32 R158, RZ, RZ, UR8 ;  /* 0x00000008ff9e7e24 */ /* 0x000fe2000f8e00ff */
[----:B------:R-:W-:-:S03]  /*9510*/  MOV R6, UR8 ;  /* 0x0000000800067c02 */ /* 0x000fc60008000f00 */
[----:B------:R-:W-:Y:S01]  /*9520*/  IMAD.SHL.U32 R158, R158, 0x10, RZ ;  /* 0x000000109e9e7824 */ /* 0x000fe200078e00ff */
[----:B------:R-:W-:Y:S02]  /*9530*/  SHF.L.U64.HI R156, R6, 0x4, R156 ;  /* 0x00000004069c7819 */ /* 0x000fe4000001029c */
[----:B------:R-:W-:Y:S02]  /*9540*/  F2FP.F16.F32.PACK_AB R7, RZ, R7 ;  /* 0x00000007ff07723e */ /* 0x000fe400000000ff */
[----:B------:R-:W-:Y:S02]  /*9550*/  IADD3 R6, P2, R158, R4, RZ ;  /* 0x000000049e067210 */ /* 0x000fe40007f5e0ff */
[----:B------:R-:W-:Y:S02]  /*9560*/  PRMT R159, R7, 0x7610, R159 ;  /* 0x00007610079f7816 */ /* 0x000fe4000000009f */
[----:B------:R-:W-:-:S05]  /*9570*/  IADD3.X R7, R156, R5, RZ, P2, !PT ;  /* 0x000000059c077210 */ /* 0x000fca00017fe4ff */
[----:B------:R1:W-:Y:S01]  /*9580*/  @P1 STG.E.U16 desc[UR36][R6.64], R159 ;  /* 0x0000009f06001986 */ /* 0x0003e2000c101524 */
[----:B------:R-:W-:Y:S05]  /*9590*/  @!P4 BRA `(.L_x_33) ;  /* 0x000000000004c947 */ /* 0x000fea0003800000 */
[----:B------:R2:W5:Y:S02]  /*95a0*/  LDG.E.LTC128B.U16 R23, desc[UR36][R8.64+0x2] ;  /* 0x0000022408177981 */ /* 0x000564000c1e1520 */
.L_x_33:
[----:B------:R-:W-:Y:S05]  /*95b0*/  BSYNC B1 ;  /* 0x0000000000017941 */ /* 0x000fea0003800000 */
.L_x_32:
[----:B------:R-:W3:Y:S01]  /*95c0*/  LDL.LU R161, [R1+0xc] ;  /* 0x00000c0001a17983 */ /* 0x000ee20000300800 */
[----:B-1---5:R-:W-:Y:S01]  /*95d0*/  HADD2.F32 R159, -RZ, R23.H0_H0 ;  /* 0x20000017ff9f7230 */ /* 0x022fe20000004100 */
[----:B------:R-:W-:Y:S01]  /*95e0*/  ISETP.GT.AND P1, PT, R0, 0x8, P3 ;  /* 0x000000080000780c */ /* 0x000fe20001f24270 */
[----:B------:R-:W-:Y:S03]  /*95f0*/  BSSY B1, `(.L_x_34) ;  /* 0x0000007000017945 */ /* 0x000fe60003800000 */
[----:B------:R-:W-:-:S04]  /*9600*/  FMUL R159, R159, R16 ;  /* 0x000000109f9f7220 */ /* 0x000fc80000400000 */
[----:B---3--:R-:W-:-:S05]  /*9610*/  FFMA R159, R161, R2, R159 ;  /* 0x00000002a19f7223 */ /* 0x008fca000000009f */
[----:B------:R-:W-:-:S05]  /*9620*/  F2FP.F16.F32.PACK_AB R159, RZ, R159 ;  /* 0x0000009fff9f723e */ /* 0x000fca00000000ff */
[----:B------:R1:W-:Y:S01]  /*9630*/  @P4 STG.E.U16 desc[UR36][R6.64+0x2], R159 ;  /* 0x0000029f06004986 */ /* 0x0003e2000c101524 */
[----:B------:R-:W-:Y:S05]  /*9640*/  @!P1 BRA `(.L_x_35) ;  /* 0x0000000000049947 */ /* 0x000fea0003800000 */
[----:B------:R3:W5:Y:S02]  /*9650*/  LDG.E.LTC128B.U16 R23, desc[UR36][R10.64+0x10] ;  /* 0x000010240a177981 */ /* 0x000764000c1e1520 */
.L_x_35:
[----:B------:R-:W-:Y:S05]  /*9660*/  BSYNC B1 ;  /* 0x0000000000017941 */ /* 0x000fea0003800000 */
.L_x_34:
[----:B------:R-:W4:Y:S01]  /*9670*/  LDL.LU R161, [R1+0x10] ;  /* 0x0000100001a17983 */ /* 0x000f220000300800 */
[----:B-1---5:R-:W-:Y:S01]  /*9680*/  HADD2.F32 R159, -RZ, R23.H0_H0 ;  /* 0x20000017ff9f7230 */ /* 0x022fe20000004100 */
[----:B------:R-:W-:Y:S01]  /*9690*/  ISETP.GT.AND P2, PT, R0, 0x9, P3 ;  /* 0x000000090000780c */ /* 0x000fe20001f44270 */
[----:B------:R-:W-:Y:S03]  /*96a0*/  BSSY B1, `(.L_x_36) ;  /* 0x0000007000017945 */ /* 0x000fe60003800000 */
[----:B------:R-:W-:-:S04]  /*96b0*/  FMUL R159, R159, R16 ;  /* 0x000000109f9f7220 */ /* 0x000fc80000400000 */
[----:B----4-:R-:W-:-:S05]  /*96c0*/  FFMA R159, R161, R2, R159 ;  /* 0x00000002a19f7223 */ /* 0x010fca000000009f */
[----:B------:R-:W-:-:S05]  /*96d0*/  F2FP.F16.F32.PACK_AB R159, RZ, R159 ;  /* 0x0000009fff9f723e */ /* 0x000fca00000000ff */
[----:B------:R1:W-:Y:S01]  /*96e0*/  @P1 STG.E.U16 desc[UR36][R4.64+0x10], R159 ;  /* 0x0000109f04001986 */ /* 0x0003e2000c101524 */
[----:B------:R-:W-:Y:S05]  /*96f0*/  @!P2 BRA `(.L_x_37) ;  /* 0x000000000004a947 */ /* 0x000fea0003800000 */
[----:B------:R4:W5:Y:S02]  /*9700*/  LDG.E.LTC128B.U16 R23, desc[UR36][R10.64+0x12] ;  /* 0x000012240a177981 */ /* 0x000964000c1e1520 */
.L_x_37:
[----:B------:R-:W-:Y:S05]  /*9710*/  BSYNC B1 ;  /* 0x0000000000017941 */ /* 0x000fea0003800000 */
.L_x_36:
[----:B------:R-:W2:Y:S01]  /*9720*/  LDL.LU R161, [R1+0x14] ;  /* 0x0000140001a17983 */ /* 0x000ea20000300800 */
[----:B-1---5:R-:W-:Y:S01]  /*9730*/  HADD2.F32 R159, -RZ, R23.H0_H0 ;  /* 0x20000017ff9f7230 */ /* 0x022fe20000004100 */
[----:B------:R-:W-:Y:S01]  /*9740*/  ISETP.GT.AND P1, PT, R0, 0x8, P0 ;  /* 0x000000080000780c */ /* 0x000fe20000724270 */
[----:B------:R-:W-:Y:S03]  /*9750*/  BSSY B1, `(.L_x_38) ;  /* 0x0000007000017945 */ /* 0x000fe60003800000 */
[----:B------:R-:W-:-:S04]  /*9760*/  FMUL R159, R159, R16 ;  /* 0x000000109f9f7220 */ /* 0x000fc80000400000 */
[----:B--2---:R-:W-:-:S05]  /*9770*/  FFMA R159, R161, R2, R159 ;  /* 0x00000002a19f7223 */ /* 0x004fca000000009f */
[----:B------:R-:W-:-:S05]  /*9780*/  F2FP.F16.F32.PACK_AB R159, RZ, R159 ;  /* 0x0000009fff9f723e */ /* 0x000fca00000000ff */
[----:B------:R1:W-:Y:S01]  /*9790*/  @P2 STG.E.U16 desc[UR36][R4.64+0x12], R159 ;  /* 0x0000129f04002986 */ /* 0x0003e2000c101524 */
[----:B------:R-:W-:Y:S05]  /*97a0*/  @!P1 BRA `(.L_x_39) ;  /* 0x0000000000049947 */ /* 0x000fea0003800000 */
[----:B------:R2:W5:Y:S02]  /*97b0*/  LDG.E.LTC128B.U16 R23, desc[UR36][R8.64+0x10] ;  /* 0x0000102408177981 */ /* 0x000564000c1e1520 */
.L_x_39:
[----:B------:R-:W-:Y:S05]  /*97c0*/  BSYNC B1 ;  /* 0x0000000000017941 */ /* 0x000fea0003800000 */
.L_x_38:
        /* <DEDUP_REMOVED lines=10> */
.L_x_41:
[----:B------:R-:W-:Y:S05]  /*9870*/  BSYNC B1 ;  /* 0x0000000000017941 */ /* 0x000fea0003800000 */
.L_x_40:
        /* <DEDUP_REMOVED lines=10> */
.L_x_43:
[----:B------:R-:W-:Y:S05]  /*9920*/  BSYNC B1 ;  /* 0x0000000000017941 */ /* 0x000fea0003800000 */
.L_x_42:
        /* <DEDUP_REMOVED lines=10> */
.L_x_45:
[----:B------:R-:W-:Y:S05]  /*99d0*/  BSYNC B1 ;  /* 0x0000000000017941 */ /* 0x000fea0003800000 */
.L_x_44:
        /* <DEDUP_REMOVED lines=10> */
.L_x_47:
[----:B------:R-:W-:Y:S05]  /*9a80*/  BSYNC B1 ;  /* 0x0000000000017941 */ /* 0x000fea0003800000 */
.L_x_46:
        /* <DEDUP_REMOVED lines=10> */
.L_x_49:
[----:B------:R-:W-:Y:S05]  /*9b30*/  BSYNC B1 ;  /* 0x0000000000017941 */ /* 0x000fea0003800000 */
.L_x_48:
        /* <DEDUP_REMOVED lines=10> */
.L_x_51:
[----:B------:R-:W-:Y:S05]  /*9be0*/  BSYNC B1 ;  /* 0x0000000000017941 */ /* 0x000fea0003800000 */
.L_x_50:
        /* <DEDUP_REMOVED lines=10> */
.L_x_53:
[----:B------:R-:W-:Y:S05]  /*9c90*/  BSYNC B1 ;  /* 0x0000000000017941 */ /* 0x000fea0003800000 */
.L_x_52:
        /* <DEDUP_REMOVED lines=10> */
.L_x_55:
[----:B------:R-:W-:Y:S05]  /*9d40*/  BSYNC B1 ;  /* 0x0000000000017941 */ /* 0x000fea0003800000 */
.L_x_54:
        /* <DEDUP_REMOVED lines=10> */
.L_x_57:
[----:B------:R-:W-:Y:S05]  /*9df0*/  BSYNC B1 ;  /* 0x0000000000017941 */ /* 0x000fea0003800000 */
.L_x_56:
        /* <DEDUP_REMOVED lines=10> */
.L_x_59:
[----:B------:R-:W-:Y:S05]  /*9ea0*/  BSYNC B1 ;  /* 0x0000000000017941 */ /* 0x000fea0003800000 */
.L_x_58:
        /* <DEDUP_REMOVED lines=10> */
.L_x_61:
[----:B------:R-:W-:Y:S05]  /*9f50*/  BSYNC B1 ;  /* 0x0000000000017941 */ /* 0x000fea0003800000 */
.L_x_60:
        /* <DEDUP_REMOVED lines=10> */
.L_x_63:
[----:B------:R-:W-:Y:S05]  /*a000*/  BSYNC B1 ;  /* 0x0000000000017941 */ /* 0x000fea0003800000 */
.L_x_62:
        /* <DEDUP_REMOVED lines=10> */
.L_x_65:
[----:B------:R-:W-:Y:S05]  /*a0b0*/  BSYNC B1 ;  /* 0x0000000000017941 */ /* 0x000fea0003800000 */
.L_x_64:
        /* <DEDUP_REMOVED lines=10> */
.L_x_67:
[----:B------:R-:W-:Y:S05]  /*a160*/  BSYNC B1 ;  /* 0x0000000000017941 */ /* 0x000fea0003800000 */
.L_x_66:
        /* <DEDUP_REMOVED lines=10> */
.L_x_69:
[----:B------:R-:W-:Y:S05]  /*a210*/  BSYNC B1 ;  /* 0x0000000000017941 */ /* 0x000fea0003800000 */
.L_x_68:
        /* <DEDUP_REMOVED lines=10> */
.L_x_71:
[----:B------:R-:W-:Y:S05]  /*a2c0*/  BSYNC B1 ;  /* 0x0000000000017941 */ /* 0x000fea0003800000 */
.L_x_70:
        /* <DEDUP_REMOVED lines=10> */
.L_x_73:
[----:B------:R-:W-:Y:S05]  /*a370*/  BSYNC B1 ;  /* 0x0000000000017941 */ /* 0x000fea0003800000 */
.L_x_72:
        /* <DEDUP_REMOVED lines=10> */
.L_x_75:
[----:B------:R-:W-:Y:S05]  /*a420*/  BSYNC B1 ;  /* 0x0000000000017941 */ /* 0x000fea0003800000 */
.L_x_74:
        /* <DEDUP_REMOVED lines=10> */
.L_x_77:
[----:B------:R-:W-:Y:S05]  /*a4d0*/  BSYNC B1 ;  /* 0x0000000000017941 */ /* 0x000fea0003800000 */
.L_x_76:
        /* <DEDUP_REMOVED lines=10> */
.L_x_79:
[----:B------:R-:W-:Y:S05]  /*a580*/  BSYNC B1 ;  /* 0x0000000000017941 */ /* 0x000fea0003800000 */
.L_x_78:
        /* <DEDUP_REMOVED lines=10> */
.L_x_81:
[----:B------:R-:W-:Y:S05]  /*a630*/  BSYNC B1 ;  /* 0x0000000000017941 */ /* 0x000fea0003800000 */
.L_x_80:
        /* <DEDUP_REMOVED lines=10> */
.L_x_83:
[----:B------:R-:W-:Y:S05]  /*a6e0*/  BSYNC B1 ;  /* 0x0000000000017941 */ /* 0x000fea0003800000 */
.L_x_82:
        /* <DEDUP_REMOVED lines=10> */
.L_x_85:
[----:B------:R-:W-:Y:S05]  /*a790*/  BSYNC B1 ;  /* 0x0000000000017941 */ /* 0x000fea0003800000 */
.L_x_84:
        /* <DEDUP_REMOVED lines=10> */
.L_x_87:
[----:B------:R-:W-:Y:S05]  /*a840*/  BSYNC B1 ;  /* 0x0000000000017941 */ /* 0x000fea0003800000 */
.L_x_86:
        /* <DEDUP_REMOVED lines=10> */
.L_x_89:
[----:B------:R-:W-:Y:S05]  /*a8f0*/  BSYNC B1 ;  /* 0x0000000000017941 */ /* 0x000fea0003800000 */
.L_x_88:
        /* <DEDUP_REMOVED lines=10> */
.L_x_91:
[----:B------:R-:W-:Y:S05]  /*a9a0*/  BSYNC B1 ;  /* 0x0000000000017941 */ /* 0x000fea0003800000 */
.L_x_90:
        /* <DEDUP_REMOVED lines=10> */
.L_x_93:
[----:B------:R-:W-:Y:S05]  /*aa50*/  BSYNC B1 ;  /* 0x0000000000017941 */ /* 0x000fea0003800000 */
.L_x_92:
        /* <DEDUP_REMOVED lines=10> */
.L_x_95:
[----:B------:R-:W-:Y:S05]  /*ab00*/  BSYNC B1 ;  /* 0x0000000000017941 */ /* 0x000fea0003800000 */
.L_x_94:
        /* <DEDUP_REMOVED lines=10> */
.L_x_97:
[----:B------:R-:W-:Y:S05]  /*abb0*/  BSYNC B1 ;  /* 0x0000000000017941 */ /* 0x000fea0003800000 */
.L_x_96:
        /* <DEDUP_REMOVED lines=10> */
.L_x_99:
[----:B------:R-:W-:Y:S05]  /*ac60*/  BSYNC B1 ;  /* 0x0000000000017941 */ /* 0x000fea0003800000 */
.L_x_98:
        /* <DEDUP_REMOVED lines=10> */
.L_x_101:
[----:B------:R-:W-:Y:S05]  /*ad10*/  BSYNC B1 ;  /* 0x0000000000017941 */ /* 0x000fea0003800000 */
.L_x_100:
        /* <DEDUP_REMOVED lines=10> */
.L_x_103:
[----:B------:R-:W-:Y:S05]  /*adc0*/  BSYNC B1 ;  /* 0x0000000000017941 */ /* 0x000fea0003800000 */
.L_x_102:
        /* <DEDUP_REMOVED lines=10> */
.L_x_105:
[----:B------:R-:W-:Y:S05]  /*ae70*/  BSYNC B1 ;  /* 0x0000000000017941 */ /* 0x000fea0003800000 */
.L_x_104:
        /* <DEDUP_REMOVED lines=10> */
.L_x_107:
[----:B------:R-:W-:Y:S05]  /*af20*/  BSYNC B1 ;  /* 0x0000000000017941 */ /* 0x000fea0003800000 */
.L_x_106:
        /* <DEDUP_REMOVED lines=10> */
.L_x_109:
[----:B------:R-:W-:Y:S05]  /*afd0*/  BSYNC B1 ;  /* 0x0000000000017941 */ /* 0x000fea0003800000 */
.L_x_108:
        /* <DEDUP_REMOVED lines=10> */
.L_x_111:
[----:B------:R-:W-:Y:S05]  /*b080*/  BSYNC B1 ;  /* 0x0000000000017941 */ /* 0x000fea0003800000 */
.L_x_110:
        /* <DEDUP_REMOVED lines=10> */
.L_x_113:
[----:B------:R-:W-:Y:S05]  /*b130*/  BSYNC B1 ;  /* 0x0000000000017941 */ /* 0x000fea0003800000 */
.L_x_112:
        /* <DEDUP_REMOVED lines=10> */
.L_x_115:
[----:B------:R-:W-:Y:S05]  /*b1e0*/  BSYNC B1 ;  /* 0x0000000000017941 */ /* 0x000fea0003800000 */
.L_x_114:
        /* <DEDUP_REMOVED lines=10> */
.L_x_117:
[----:B------:R-:W-:Y:S05]  /*b290*/  BSYNC B1 ;  /* 0x0000000000017941 */ /* 0x000fea0003800000 */
.L_x_116:
        /* <DEDUP_REMOVED lines=10> */
.L_x_119:
[----:B------:R-:W-:Y:S05]  /*b340*/  BSYNC B1 ;  /* 0x0000000000017941 */ /* 0x000fea0003800000 */
.L_x_118:
        /* <DEDUP_REMOVED lines=10> */
.L_x_121:
[----:B------:R-:W-:Y:S05]  /*b3f0*/  BSYNC B1 ;  /* 0x0000000000017941 */ /* 0x000fea0003800000 */
.L_x_120:
        /* <DEDUP_REMOVED lines=10> */
.L_x_123:
[----:B------:R-:W-:Y:S05]  /*b4a0*/  BSYNC B1 ;  /* 0x0000000000017941 */ /* 0x000fea0003800000 */
.L_x_122:
        /* <DEDUP_REMOVED lines=10> */
.L_x_125:
[----:B------:R-:W-:Y:S05]  /*b550*/  BSYNC B1 ;  /* 0x0000000000017941 */ /* 0x000fea0003800000 */
.L_x_124:
        /* <DEDUP_REMOVED lines=10> */
.L_x_127:
[----:B------:R-:W-:Y:S05]  /*b600*/  BSYNC B1 ;  /* 0x0000000000017941 */ /* 0x000fea0003800000 */
.L_x_126:
        /* <DEDUP_REMOVED lines=10> */
.L_x_129:
[----:B------:R-:W-:Y:S05]  /*b6b0*/  BSYNC B1 ;  /* 0x0000000000017941 */ /* 0x000fea0003800000 */
.L_x_128:
        /* <DEDUP_REMOVED lines=10> */
.L_x_131:
[----:B------:R-:W-:Y:S05]  /*b760*/  BSYNC B1 ;  /* 0x0000000000017941 */ /* 0x000fea0003800000 */
.L_x_130:
        /* <DEDUP_REMOVED lines=10> */
.L_x_133:
[----:B------:R-:W-:Y:S05]  /*b810*/  BSYNC B1 ;  /* 0x0000000000017941 */ /* 0x000fea0003800000 */
.L_x_132:
        /* <DEDUP_REMOVED lines=10> */
.L_x_135:
[----:B------:R-:W-:Y:S05]  /*b8c0*/  BSYNC B1 ;  /* 0x0000000000017941 */ /* 0x000fea0003800000 */
.L_x_134:
        /* <DEDUP_REMOVED lines=10> */
.L_x_137:
[----:B------:R-:W-:Y:S05]  /*b970*/  BSYNC B1 ;  /* 0x0000000000017941 */ /* 0x000fea0003800000 */
.L_x_136:
        /* <DEDUP_REMOVED lines=10> */
.L_x_139:
[----:B------:R-:W-:Y:S05]  /*ba20*/  BSYNC B1 ;  /* 0x0000000000017941 */ /* 0x000fea0003800000 */
.L_x_138:
        /* <DEDUP_REMOVED lines=10> */
.L_x_141:
[----:B------:R-:W-:Y:S05]  /*bad0*/  BSYNC B1 ;  /* 0x0000000000017941 */ /* 0x000fea0003800000 */
.L_x_140:
        /* <DEDUP_REMOVED lines=10> */
.L_x_143:
[----:B------:R-:W-:Y:S05]  /*bb80*/  BSYNC B1 ;  /* 0x0000000000017941 */ /* 0x000fea0003800000 */
.L_x_142:
        /* <DEDUP_REMOVED lines=10> */
.L_x_145:
[----:B------:R-:W-:Y:S05]  /*bc30*/  BSYNC B1 ;  /* 0x0000000000017941 */ /* 0x000fea0003800000 */
.L_x_144:
        /* <DEDUP_REMOVED lines=10> */
.L_x_147:
[----:B------:R-:W-:Y:S05]  /*bce0*/  BSYNC B1 ;  /* 0x0000000000017941 */ /* 0x000fea0003800000 */
.L_x_146:
        /* <DEDUP_REMOVED lines=10> */
.L_x_149:
[----:B------:R-:W-:Y:S05]  /*bd90*/  BSYNC B1 ;  /* 0x0000000000017941 */ /* 0x000fea0003800000 */
.L_x_148:
        /* <DEDUP_REMOVED lines=10> */
.L_x_151:
[----:B------:R-:W-:Y:S05]  /*be40*/  BSYNC B1 ;  /* 0x0000000000017941 */ /* 0x000fea0003800000 */
.L_x_150:
        /* <DEDUP_REMOVED lines=10> */
.L_x_153:
[----:B------:R-:W-:Y:S05]  /*bef0*/  BSYNC B1 ;  /* 0x0000000000017941 */ /* 0x000fea0003800000 */
.L_x_152:
        /* <DEDUP_REMOVED lines=10> */
.L_x_155:
[----:B------:R-:W-:Y:S05]  /*bfa0*/  BSYNC B1 ;  /* 0x0000000000017941 */ /* 0x000fea0003800000 */
.L_x_154:
        /* <DEDUP_REMOVED lines=10> */
.L_x_157:
[----:B------:R-:W-:Y:S05]  /*c050*/  BSYNC B1 ;  /* 0x0000000000017941 */ /* 0x000fea0003800000 */
.L_x_156:
        /* <DEDUP_REMOVED lines=10> */
.L_x_159:
[----:B------:R-:W-:Y:S05]  /*c100*/  BSYNC B1 ;  /* 0x0000000000017941 */ /* 0x000fea0003800000 */
.L_x_158:
        /* <DEDUP_REMOVED lines=10> */
.L_x_161:
[----:B------:R-:W-:Y:S05]  /*c1b0*/  BSYNC B1 ;  /* 0x0000000000017941 */ /* 0x000fea0003800000 */
.L_x_160:
        /* <DEDUP_REMOVED lines=10> */
.L_x_163:
[----:B------:R-:W-:Y:S05]  /*c260*/  BSYNC B1 ;  /* 0x0000000000017941 */ /* 0x000fea0003800000 */
.L_x_162:
        /* <DEDUP_REMOVED lines=10> */
.L_x_165:
[----:B------:R-:W-:Y:S05]  /*c310*/  BSYNC B1 ;  /* 0x0000000000017941 */ /* 0x000fea0003800000 */
.L_x_164:
        /* <DEDUP_REMOVED lines=10> */
.L_x_167:
[----:B------:R-:W-:Y:S05]  /*c3c0*/  BSYNC B1 ;  /* 0x0000000000017941 */ /* 0x000fea0003800000 */
.L_x_166:
        /* <DEDUP_REMOVED lines=10> */
.L_x_169:
[----:B------:R-:W-:Y:S05]  /*c470*/  BSYNC B1 ;  /* 0x0000000000017941 */ /* 0x000fea0003800000 */
.L_x_168:
        /* <DEDUP_REMOVED lines=10> */
.L_x_171:
[----:B------:R-:W-:Y:S05]  /*c520*/  BSYNC B1 ;  /* 0x0000000000017941 */ /* 0x000fea0003800000 */
.L_x_170:
        /* <DEDUP_REMOVED lines=10> */
.L_x_173:
[----:B------:R-:W-:Y:S05]  /*c5d0*/  BSYNC B1 ;  /* 0x0000000000017941 */ /* 0x000fea0003800000 */
.L_x_172:
        /* <DEDUP_REMOVED lines=10> */
.L_x_175:
[----:B------:R-:W-:Y:S05]  /*c680*/  BSYNC B1 ;  /* 0x0000000000017941 */ /* 0x000fea0003800000 */
.L_x_174:
        /* <DEDUP_REMOVED lines=10> */
.L_x_177:
[----:B------:R-:W-:Y:S05]  /*c730*/  BSYNC B1 ;  /* 0x0000000000017941 */ /* 0x000fea0003800000 */
.L_x_176:
        /* <DEDUP_REMOVED lines=10> */
.L_x_179:
[----:B------:R-:W-:Y:S05]  /*c7e0*/  BSYNC B1 ;  /* 0x0000000000017941 */ /* 0x000fea0003800000 */
.L_x_178:
        /* <DEDUP_REMOVED lines=10> */
.L_x_181:
[----:B------:R-:W-:Y:S05]  /*c890*/  BSYNC B1 ;  /* 0x0000000000017941 */ /* 0x000fea0003800000 */
.L_x_180:
        /* <DEDUP_REMOVED lines=10> */
.L_x_183:
[----:B------:R-:W-:Y:S05]  /*c940*/  BSYNC B1 ;  /* 0x0000000000017941 */ /* 0x000fea0003800000 */
.L_x_182:
        /* <DEDUP_REMOVED lines=10> */
.L_x_185:
[----:B------:R-:W-:Y:S05]  /*c9f0*/  BSYNC B1 ;  /* 0x0000000000017941 */ /* 0x000fea0003800000 */
.L_x_184:
        /* <DEDUP_REMOVED lines=10> */
.L_x_187:
[----:B------:R-:W-:Y:S05]  /*caa0*/  BSYNC B1 ;  /* 0x0000000000017941 */ /* 0x000fea0003800000 */
.L_x_186:
        /* <DEDUP_REMOVED lines=10> */
.L_x_189:
[----:B------:R-:W-:Y:S05]  /*cb50*/  BSYNC B1 ;  /* 0x0000000000017941 */ /* 0x000fea0003800000 */
.L_x_188:
        /* <DEDUP_REMOVED lines=10> */
.L_x_191:
[----:B------:R-:W-:Y:S05]  /*cc00*/  BSYNC B1 ;  /* 0x0000000000017941 */ /* 0x000fea0003800000 */
.L_x_190:
        /* <DEDUP_REMOVED lines=10> */
.L_x_193:
[----:B------:R-:W-:Y:S05]  /*ccb0*/  BSYNC B1 ;  /* 0x0000000000017941 */ /* 0x000fea0003800000 */
.L_x_192:
        /* <DEDUP_REMOVED lines=10> */
.L_x_195:
[----:B------:R-:W-:Y:S05]  /*cd60*/  BSYNC B1 ;  /* 0x0000000000017941 */ /* 0x000fea0003800000 */
.L_x_194:
        /* <DEDUP_REMOVED lines=10> */
.L_x_197:
[----:B------:R-:W-:Y:S05]  /*ce10*/  BSYNC B1 ;  /* 0x0000000000017941 */ /* 0x000fea0003800000 */
.L_x_196:
        /* <DEDUP_REMOVED lines=10> */
.L_x_199:
[----:B------:R-:W-:Y:S05]  /*cec0*/  BSYNC B1 ;  /* 0x0000000000017941 */ /* 0x000fea0003800000 */
.L_x_198:
        /* <DEDUP_REMOVED lines=10> */
.L_x_201:
[----:B------:R-:W-:Y:S05]  /*cf70*/  BSYNC B1 ;  /* 0x0000000000017941 */ /* 0x000fea0003800000 */
.L_x_200:
        /* <DEDUP_REMOVED lines=10> */
.L_x_203:
[----:B------:R-:W-:Y:S05]  /*d020*/  BSYNC B1 ;  /* 0x0000000000017941 */ /* 0x000fea0003800000 */
.L_x_202:
        /* <DEDUP_REMOVED lines=10> */
.L_x_205:
[----:B------:R-:W-:Y:S05]  /*d0d0*/  BSYNC B1 ;  /* 0x0000000000017941 */ /* 0x000fea0003800000 */
.L_x_204:
        /* <DEDUP_REMOVED lines=10> */
.L_x_207:
[----:B------:R-:W-:Y:S05]  /*d180*/  BSYNC B1 ;  /* 0x0000000000017941 */ /* 0x000fea0003800000 */
.L_x_206:
        /* <DEDUP_REMOVED lines=10> */
.L_x_209:
[----:B------:R-:W-:Y:S05]  /*d230*/  BSYNC B1 ;  /* 0x0000000000017941 */ /* 0x000fea0003800000 */
.L_x_208:
        /* <DEDUP_REMOVED lines=10> */
.L_x_211:
[----:B------:R-:W-:Y:S05]  /*d2e0*/  BSYNC B1 ;  /* 0x0000000000017941 */ /* 0x000fea0003800000 */
.L_x_210:
        /* <DEDUP_REMOVED lines=10> */
.L_x_213:
[----:B------:R-:W-:Y:S05]  /*d390*/  BSYNC B1 ;  /* 0x0000000000017941 */ /* 0x000fea0003800000 */
.L_x_212:
        /* <DEDUP_REMOVED lines=10> */
.L_x_215:
[----:B------:R-:W-:Y:S05]  /*d440*/  BSYNC B1 ;  /* 0x0000000000017941 */ /* 0x000fea0003800000 */
.L_x_214:
        /* <DEDUP_REMOVED lines=10> */
.L_x_217:
[----:B------:R-:W-:Y:S05]  /*d4f0*/  BSYNC B1 ;  /* 0x0000000000017941 */ /* 0x000fea0003800000 */
.L_x_216:
        /* <DEDUP_REMOVED lines=10> */
.L_x_219:
[----:B------:R-:W-:Y:S05]  /*d5a0*/  BSYNC B1 ;  /* 0x0000000000017941 */ /* 0x000fea0003800000 */
.L_x_218:
        /* <DEDUP_REMOVED lines=10> */
.L_x_221:
[----:B------:R-:W-:Y:S05]  /*d650*/  BSYNC B1 ;  /* 0x0000000000017941 */ /* 0x000fea0003800000 */
.L_x_220:
        /* <DEDUP_REMOVED lines=10> */
.L_x_223:
[----:B------:R-:W-:Y:S05]  /*d700*/  BSYNC B1 ;  /* 0x0000000000017941 */ /* 0x000fea0003800000 */
.L_x_222:
        /* <DEDUP_REMOVED lines=10> */
.L_x_225:
[----:B------:R-:W-:Y:S05]  /*d7b0*/  BSYNC B1 ;  /* 0x0000000000017941 */ /* 0x000fea0003800000 */
.L_x_224:
        /* <DEDUP_REMOVED lines=10> */
.L_x_227:
[----:B------:R-:W-:Y:S05]  /*d860*/  BSYNC B1 ;  /* 0x0000000000017941 */ /* 0x000fea0003800000 */
.L_x_226:
        /* <DEDUP_REMOVED lines=10> */
.L_x_229:
[----:B------:R-:W-:Y:S05]  /*d910*/  BSYNC B1 ;  /* 0x0000000000017941 */ /* 0x000fea0003800000 */
.L_x_228:
        /* <DEDUP_REMOVED lines=10> */
.L_x_231:
[----:B------:R-:W-:Y:S05]  /*d9c0*/  BSYNC B1 ;  /* 0x0000000000017941 */ /* 0x000fea0003800000 */
.L_x_230:
        /* <DEDUP_REMOVED lines=10> */
.L_x_233:
[----:B------:R-:W-:Y:S05]  /*da70*/  BSYNC B1 ;  /* 0x0000000000017941 */ /* 0x000fea0003800000 */
.L_x_232:
        /* <DEDUP_REMOVED lines=10> */
.L_x_235:
[----:B------:R-:W-:Y:S05]  /*db20*/  BSYNC B1 ;  /* 0x0000000000017941 */ /* 0x000fea0003800000 */
.L_x_234:
        /* <DEDUP_REMOVED lines=10> */
.L_x_237:
[----:B------:R-:W-:Y:S05]  /*dbd0*/  BSYNC B1 ;  /* 0x0000000000017941 */ /* 0x000fea0003800000 */
.L_x_236:
        /* <DEDUP_REMOVED lines=10> */
.L_x_239:
[----:B------:R-:W-:Y:S05]  /*dc80*/  BSYNC B1 ;  /* 0x0000000000017941 */ /* 0x000fea0003800000 */
.L_x_238:
        /* <DEDUP_REMOVED lines=10> */
.L_x_241:
[----:B------:R-:W-:Y:S05]  /*dd30*/  BSYNC B1 ;  /* 0x0000000000017941 */ /* 0x000fea0003800000 */
.L_x_240:
        /* <DEDUP_REMOVED lines=10> */
.L_x_243:
[----:B------:R-:W-:Y:S05]  /*dde0*/  BSYNC B1 ;  /* 0x0000000000017941 */ /* 0x000fea0003800000 */
.L_x_242:
        /* <DEDUP_REMOVED lines=10> */
.L_x_245:
[----:B------:R-:W-:Y:S05]  /*de90*/  BSYNC B1 ;  /* 0x0000000000017941 */ /* 0x000fea0003800000 */
.L_x_244:
        /* <DEDUP_REMOVED lines=10> */
.L_x_247:
[----:B------:R-:W-:Y:S05]  /*df40*/  BSYNC B1 ;  /* 0x0000000000017941 */ /* 0x000fea0003800000 */
.L_x_246:
        /* <DEDUP_REMOVED lines=10> */
.L_x_249:
[----:B------:R-:W-:Y:S05]  /*dff0*/  BSYNC B1 ;  /* 0x0000000000017941 */ /* 0x000fea0003800000 */
.L_x_248:
        /* <DEDUP_REMOVED lines=10> */
.L_x_251:
[----:B------:R-:W-:Y:S05]  /*e0a0*/  BSYNC B1 ;  /* 0x0000000000017941 */ /* 0x000fea0003800000 */
.L_x_250:
        /* <DEDUP_REMOVED lines=10> */
.L_x_253:
[----:B------:R-:W-:Y:S05]  /*e150*/  BSYNC B1 ;  /* 0x0000000000017941 */ /* 0x000fea0003800000 */
.L_x_252:
        /* <DEDUP_REMOVED lines=10> */
.L_x_255:
[----:B------:R-:W-:Y:S05]  /*e200*/  BSYNC B1 ;  /* 0x0000000000017941 */ /* 0x000fea0003800000 */
.L_x_254:
        /* <DEDUP_REMOVED lines=10> */
.L_x_257:
[----:B------:R-:W-:Y:S05]  /*e2b0*/  BSYNC B1 ;  /* 0x0000000000017941 */ /* 0x000fea0003800000 */
.L_x_256:
        /* <DEDUP_REMOVED lines=10> */
.L_x_259:
[----:B------:R-:W-:Y:S05]  /*e360*/  BSYNC B1 ;  /* 0x0000000000017941 */ /* 0x000fea0003800000 */
.L_x_258:
        /* <DEDUP_REMOVED lines=10> */
.L_x_261:
[----:B------:R-:W-:Y:S05]  /*e410*/  BSYNC B1 ;  /* 0x0000000000017941 */ /* 0x000fea0003800000 */
.L_x_260:
        /* <DEDUP_REMOVED lines=10> */
.L_x_263:
[----:B------:R-:W-:Y:S05]  /*e4c0*/  BSYNC B1 ;  /* 0x0000000000017941 */ /* 0x000fea0003800000 */
.L_x_262:
        /* <DEDUP_REMOVED lines=10> */
.L_x_265:
[----:B------:R-:W-:Y:S05]  /*e570*/  BSYNC B1 ;  /* 0x0000000000017941 */ /* 0x000fea0003800000 */
.L_x_264:
        /* <DEDUP_REMOVED lines=10> */
.L_x_267:
[----:B------:R-:W-:Y:S05]  /*e620*/  BSYNC B1 ;  /* 0x0000000000017941 */ /* 0x000fea0003800000 */
.L_x_266:
        /* <DEDUP_REMOVED lines=10> */
.L_x_269:
[----:B------:R-:W-:Y:S05]  /*e6d0*/  BSYNC B1 ;  /* 0x0000000000017941 */ /* 0x000fea0003800000 */
.L_x_268:
        /* <DEDUP_REMOVED lines=10> */
.L_x_271:
[----:B------:R-:W-:Y:S05]  /*e780*/  BSYNC B1 ;  /* 0x0000000000017941 */ /* 0x000fea0003800000 */
.L_x_270:
        /* <DEDUP_REMOVED lines=10> */
.L_x_273:
[----:B------:R-:W-:Y:S05]  /*e830*/  BSYNC B1 ;  /* 0x0000000000017941 */ /* 0x000fea0003800000 */
.L_x_272:
        /* <DEDUP_REMOVED lines=10> */
.L_x_275:
[----:B------:R-:W-:Y:S05]  /*e8e0*/  BSYNC B1 ;  /* 0x0000000000017941 */ /* 0x000fea0003800000 */
.L_x_274:
        /* <DEDUP_REMOVED lines=10> */
.L_x_277:
[----:B------:R-:W-:Y:S05]  /*e990*/  BSYNC B1 ;  /* 0x0000000000017941 */ /* 0x000fea0003800000 */
.L_x_276:
[----:B0-234-:R-:W2:Y:S01]  /*e9a0*/  LDL.LU R10, [R1+0x1f4] ;  /* 0x0001f400010a7983 */ /* 0x01dea20000300800 */
[----:B-----5:R-:W-:Y:S01]  /*e9b0*/  HADD2.F32 R11, -RZ, R23.H0_H0 ;  /* 0x20000017ff0b7230 */ /* 0x020fe20000004100 */
        /* <DEDUP_REMOVED lines=8> */
.L_x_279:
[----:B------:R-:W-:Y:S05]  /*ea40*/  BSYNC B1 ;  /* 0x0000000000017941 */ /* 0x000fea0003800000 */
.L_x_278:
[----:B------:R-:W3:Y:S01]  /*ea50*/  LDL.LU R10, [R1+0x1f8] ;  /* 0x0001f800010a7983 */ /* 0x000ee20000300800 */
[----:B0----5:R-:W-:Y:S01]  /*ea60*/  HADD2.F32 R11, -RZ, R23.H0_H0 ;  /* 0x20000017ff0b7230 */ /* 0x021fe20000004100 */
[----:B------:R-:W-:Y:S01]  /*ea70*/  ISETP.GT.AND P1, PT, R0, 0xf9, P0 ;  /* 0x000000f90000780c */ /* 0x000fe20000724270 */
[----:B------:R-:W-:Y:S01]  /*ea80*/  BSSY B1, `(.L_x_280) ;  /* 0x000000a000017945 */ /* 0x000fe20003800000 */
[----:B------:R-:W-:Y:S02]  /*ea90*/  IADD3 R167, P0, R3, 0x80, RZ ;  /* 0x0000008003a77810 */ /* 0x000fe40007f1e0ff */
[----:B------:R-:W-:-:S04]  /*eaa0*/  FMUL R11, R11, R16 ;  /* 0x000000100b0b7220 */ /* 0x000fc80000400000 */
[----:B---3--:R-:W-:-:S05]  /*eab0*/  FFMA R11, R10, R2, R11 ;  /* 0x000000020a0b7223 */ /* 0x008fca000000000b */
[----:B------:R-:W-:-:S04]  /*eac0*/  F2FP.F16.F32.PACK_AB R11, RZ, R11 ;  /* 0x0000000bff0b723e */ /* 0x000fc800000000ff */
[----:B------:R-:W-:Y:S01]  /*ead0*/  PRMT R3, R11, 0x7610, R3 ;  /* 0x000076100b037816 */ /* 0x000fe20000000003 */
[----:B------:R-:W-:-:S04]  /*eae0*/  IMAD.X R11, RZ, RZ, UR7, P0 ;  /* 0x00000007ff0b7e24 */ /* 0x000fc800080e06ff */
[----:B------:R0:W-:Y:S01]  /*eaf0*/  @P2 STG.E.U16 desc[UR36][R6.64+0x1f0], R3 ;  /* 0x0001f00306002986 */ /* 0x0001e2000c101524 */
[----:B------:R-:W-:Y:S05]  /*eb00*/  @!P1 BRA `(.L_x_281) ;  /* 0x0000000000049947 */ /* 0x000fea0003800000 */
[----:B------:R3:W5:Y:S02]  /*eb10*/  LDG.E.LTC128B.U16 R23, desc[UR36][R8.64+0x1f2] ;  /* 0x0001f22408177981 */ /* 0x000764000c1e1520 */
.L_x_281:
[----:B------:R-:W-:Y:S05]  /*eb20*/  BSYNC B1 ;  /* 0x0000000000017941 */ /* 0x000fea0003800000 */
.L_x_280:
[----:B------:R-:W4:Y:S01]  /*eb30*/  LDL.LU R10, [R1+0x1fc] ;  /* 0x0001fc00010a7983 */ /* 0x000f220000300800 */
[----:B0----5:R-:W-:Y:S01]  /*eb40*/  HADD2.F32 R3, -RZ, R23.H0_H0 ;  /* 0x20000017ff037230 */ /* 0x021fe20000004100 */
[----:B------:R-:W-:Y:S01]  /*eb50*/  ISETP.GT.AND P0, PT, R17, 0x80, PT ;  /* 0x000000801100780c */ /* 0x000fe20003f04270 */
[----:B--23--:R-:W-:-:S03]  /*eb60*/  IMAD R8, R11, R14, RZ ;  /* 0x0000000e0b087224 */ /* 0x00cfc600078e02ff */
[----:B------:R-:W-:Y:S01]  /*eb70*/  FMUL R3, R3, R16 ;  /* 0x0000001003037220 */ /* 0x000fe20000400000 */
[C---:B------:R-:W-:Y:S01]  /*eb80*/  IMAD R165, R167.reuse, R15, R8 ;  /* 0x0000000fa7a57224 */ /* 0x040fe200078e0208 */
[----:B------:R-:W-:Y:S01]  /*eb90*/  ISETP.GT.AND P4, PT, R0, RZ, P0 ;  /* 0x000000ff0000720c */ /* 0x000fe20000784270 */
[----:B------:R-:W-:-:S04]  /*eba0*/  IMAD.WIDE.U32 R8, R167, R14, R20 ;  /* 0x0000000ea7087225 */ /* 0x000fc800078e0014 */
[----:B------:R-:W-:Y:S02]  /*ebb0*/  IMAD.IADD R9, R9, 0x1, R165 ;  /* 0x0000000109097824 */ /* 0x000fe400078e02a5 */
[----:B----4-:R-:W-:Y:S01]  /*ebc0*/  FFMA R3, R10, R2, R3 ;  /* 0x000000020a037223 */ /* 0x010fe20000000003 */
[----:B------:R-:W-:-:S04]  /*ebd0*/  LEA R10, P2, R8, R12, 0x1 ;  /* 0x0000000c080a7211 */ /* 0x000fc800078408ff */
[----:B------:R-:W-:Y:S02]  /*ebe0*/  F2FP.F16.F32.PACK_AB R3, RZ, R3 ;  /* 0x00000003ff03723e */ /* 0x000fe400000000ff */
[--C-:B------:R-:W-:Y:S02]  /*ebf0*/  LEA.HI.X R11, R8, R13, R9.reuse, 0x1, P2 ;  /* 0x0000000d080b7211 */ /* 0x100fe400010f0c09 */
[----:B------:R-:W-:-:S05]  /*ec00*/  PRMT R9, R3, 0x7610, R9 ;  /* 0x0000761003097816 */ /* 0x000fca0000000009 */
[----:B------:R0:W-:Y:S04]  /*ec10*/  @P1 STG.E.U16 desc[UR36][R6.64+0x1f2], R9 ;  /* 0x0001f20906001986 */ /* 0x0001e8000c101524 */
[----:B------:R-:W2:Y:S01]  /*ec20*/  @P4 LDG.E.LTC128B.U16 R23, desc[UR36][R10.64] ;  /* 0x000000240a174981 */ /* 0x000ea2000c1e1520 */
[----:B-1----:R-:W-:Y:S01]  /*ec30*/  IMAD.U32 R159, RZ, RZ, UR8 ;  /* 0x00000008ff9f7e24 */ /* 0x002fe2000f8e00ff */
[----:B------:R-:W-:Y:S01]  /*ec40*/  MOV R164, UR9 ;  /* 0x0000000900a47c02 */ /* 0x000fe20008000f00 */
[----:B------:R-:W-:Y:S01]  /*ec50*/  IMAD.U32 R161, RZ, RZ, UR8 ;  /* 0x00000008ffa17e24 */ /* 0x000fe2000f8e00ff */
[----:B------:R-:W-:Y:S01]  /*ec60*/  ISETP.GT.AND P2, PT, R0, 0x1, P0 ;  /* 0x000000010000780c */ /* 0x000fe20000744270 */
[----:B------:R-:W-:Y:S01]  /*ec70*/  IMAD.SHL.U32 R159, R159, 0x100, RZ ;  /* 0x000001009f9f7824 */ /* 0x000fe200078e00ff */
[----:B------:R-:W-:Y:S01]  /*ec80*/  BSSY B1, `(.L_x_282) ;  /* 0x0000011000017945 */ /* 0x000fe20003800000 */
[----:B0-----:R-:W-:Y:S01]  /*ec90*/  IMAD.WIDE.U32 R8, R167, R14, R18 ;  /* 0x0000000ea7087225 */ /* 0x001fe200078e0012 */
[----:B------:R-:W-:-:S04]  /*eca0*/  SHF.L.U64.HI R161, R161, 0x8, R164 ;  /* 0x00000008a1a17819 */ /* 0x000fc800000102a4 */
[----:B------:R-:W-:-:S03]  /*ecb0*/  IADD3 R9, R165, R9, RZ ;  /* 0x00000009a5097210 */ /* 0x000fc60007ffe0ff */
[----:B------:R-:W-:Y:S01]  /*ecc0*/  IMAD.WIDE.U32 R162, R22, UR43, R8 ;  /* 0x0000002b16a27c25 */ /* 0x000fe2000f8e0008 */
[----:B------:R-:W-:-:S03]  /*ecd0*/  IADD3 R8, P1, R159, R4, RZ ;  /* 0x000000049f087210 */ /* 0x000fc60007f3e0ff */
[----:B------:R-:W-:Y:S01]  /*ece0*/  IMAD.IADD R7, R157, 0x1, R163 ;  /* 0x000000019d077824 */ /* 0x000fe200078e02a3 */
[----:B------:R-:W-:Y:S02]  /*ecf0*/  IADD3.X R9, R161, R5, RZ, P1, !PT ;  /* 0x00000005a1097210 */ /* 0x000fe40000ffe4ff */
[----:B------:R-:W-:-:S04]  /*ed00*/  LEA R6, P3, R162, R12, 0x1 ;  /* 0x0000000ca2067211 */ /* 0x000fc800078608ff */
[----:B------:R-:W-:Y:S01]  /*ed10*/  LEA.HI.X R7, R162, R13, R7, 0x1, P3 ;  /* 0x0000000da2077211 */ /* 0x000fe200018f0c07 */
[----:B--2---:R-:W-:-:S05]  /*ed20*/  HADD2.F32 R3, -RZ, R23.H0_H0 ;  /* 0x20000017ff037230 */ /* 0x004fca0000004100 */
[----:B------:R-:W-:-:S04]  /*ed30*/  FMUL R3, R3, R16 ;  /* 0x0000001003037220 */ /* 0x000fc80000400000 */
[----:B------:R-:W-:-:S05]  /*ed40*/  FFMA R3, R24, R2, R3 ;  /* 0x0000000218037223 */ /* 0x000fca0000000003 */
[----:B------:R-:W-:-:S05]  /*ed50*/  F2FP.F16.F32.PACK_AB R3, RZ, R3 ;  /* 0x00000003ff03723e */ /* 0x000fca00000000ff */
[----:B------:R0:W-:Y:S01]  /*ed60*/  @P4 STG.E.U16 desc[UR36][R8.64], R3 ;  /* 0x0000000308004986 */ /* 0x0001e2000c101524 */
[----:B------:R-:W-:Y:S05]  /*ed70*/  @!P2 BRA `(.L_x_283) ;  /* 0x000000000004a947 */ /* 0x000fea0003800000 */
[----:B------:R1:W5:Y:S02]  /*ed80*/  LDG.E.LTC128B.U16 R23, desc[UR36][R6.64+0x2] ;  /* 0x0000022406177981 */ /* 0x000364000c1e1520 */
.L_x_283:
[----:B------:R-:W-:Y:S05]  /*ed90*/  BSYNC B1 ;  /* 0x0000000000017941 */ /* 0x000fea0003800000 */
.L_x_282:
[----:B0----5:R-:W-:Y:S01]  /*eda0*/  HADD2.F32 R3, -RZ, R23.H0_H0 ;  /* 0x20000017ff037230 */ /* 0x021fe20000004100 */
[----:B------:R-:W-:Y:S01]  /*edb0*/  ISETP.GT.AND P1, PT, R17, 0x88, PT ;  /* 0x000000881100780c */ /* 0x000fe20003f24270 */
[----:B------:R-:W-:Y:S01]  /*edc0*/  IMAD.WIDE.U32 R14, R167, R14, R154 ;  /* 0x0000000ea70e7225 */ /* 0x000fe200078e009a */
[----:B------:R-:W-:Y:S03]  /*edd0*/  BSSY B1, `(.L_x_284) ;  /* 0x0000010000017945 */ /* 0x000fe60003800000 */
[----:B------:R-:W-:Y:S01]  /*ede0*/  FMUL R10, R3, R16 ;  /* 0x00000010030a7220 */ /* 0x000fe20000400000 */
[----:B------:R-:W-:Y:S01]  /*edf0*/  ISETP.GT.AND P3, PT, R0, RZ, P1 ;  /* 0x000000ff0000720c */ /* 0x000fe20000f64270 */
[----:B------:R-:W-:Y:S01]  /*ee00*/  IMAD.IADD R165, R165, 0x1, R15 ;  /* 0x00000001a5a57824 */ /* 0x000fe200078e020f */
[----:B------:R-:W-:Y:S01]  /*ee10*/  IADD3 R152, P4, R152, R14, RZ ;  /* 0x0000000e98987210 */ /* 0x000fe20007f9e0ff */
[----:B------:R-:W-:Y:S01]  /*ee20*/  FFMA R10, R25, R2, R10 ;  /* 0x00000002190a7223 */ /* 0x000fe2000000000a */
[----:B------:R-:W-:-:S03]  /*ee30*/  IADD3 R14, P5, R18, R14, RZ ;  /* 0x0000000e120e7210 */ /* 0x000fc60007fbe0ff */
[----:B------:R-:W-:Y:S01]  /*ee40*/  IMAD.X R20, R165, 0x1, R21, P4 ;  /* 0x00000001a5147824 */ /* 0x000fe200020e0615 */
[----:B------:R-:W-:Y:S02]  /*ee50*/  F2FP.F16.F32.PACK_AB R3, RZ, R10 ;  /* 0x0000000aff03723e */ /* 0x000fe400000000ff */
[C---:B------:R-:W-:Y:S02]  /*ee60*/  LEA R10, P4, R152.reuse, R12, 0x1 ;  /* 0x0000000c980a7211 */ /* 0x040fe400078808ff */
[----:B------:R-:W-:Y:S02]  /*ee70*/  PRMT R17, R3, 0x7610, R17 ;  /* 0x0000761003117816 */ /* 0x000fe40000000011 */
[----:B------:R-:W-:Y:S02]  /*ee80*/  LEA.HI.X R11, R152, R13, R20, 0x1, P4 ;  /* 0x0000000d980b7211 */ /* 0x000fe400020f0c14 */
[----:B------:R-:W-:Y:S01]  /*ee90*/  PRMT R3, R23, 0x7610, R3 ;  /* 0x0000761017037816 */ /* 0x000fe20000000003 */
[----:B------:R0:W-:Y:S01]  /*eea0*/  @P2 STG.E.U16 desc[UR36][R8.64+0x2], R17 ;  /* 0x0000021108002986 */ /* 0x0001e2000c101524 */
[----:B------:R-:W-:Y:S05]  /*eeb0*/  @!P3 BRA `(.L_x_285) ;  /* 0x000000000004b947 */ /* 0x000fea0003800000 */
[----:B------:R2:W5:Y:S02]  /*eec0*/  LDG.E.LTC128B.U16 R3, desc[UR36][R10.64] ;  /* 0x000000240a037981 */ /* 0x000564000c1e1520 */
.L_x_285:
[----:B------:R-:W-:Y:S05]  /*eed0*/  BSYNC B1 ;  /* 0x0000000000017941 */ /* 0x000fea0003800000 */
.L_x_284:
[----:B--2--5:R-:W-:Y:S01]  /*eee0*/  HADD2.F32 R11, -RZ, R3.H0_H0 ;  /* 0x20000003ff0b7230 */ /* 0x024fe20000004100 */
[----:B------:R-:W-:Y:S01]  /*eef0*/  IADD3.X R15, R19, R165, RZ, P5, !PT ;  /* 0x000000a5130f7210 */ /* 0x000fe20002ffe4ff */
[----:B------:R-:W-:Y:S01]  /*ef00*/  BSSY B1, `(.L_x_286) ;  /* 0x000000e000017945 */ /* 0x000fe20003800000 */
[----:B------:R-:W-:Y:S02]  /*ef10*/  IADD3 R10, P2, R8, R158, RZ ;  /* 0x0000009e080a7210 */ /* 0x000fe40007f5e0ff */
[----:B------:R-:W-:Y:S01]  /*ef20*/  FMUL R11, R11, R16 ;  /* 0x000000100b0b7220 */ /* 0x000fe20000400000 */
[----:B------:R-:W-:Y:S01]  /*ef30*/  IMAD.WIDE.U32 R22, R22, UR43, R14 ;  /* 0x0000002b16167c25 */ /* 0x000fe2000f8e000e */
[----:B------:R-:W-:-:S03]  /*ef40*/  ISETP.GT.AND P5, PT, R0, 0x1, P1 ;  /* 0x000000010000780c */ /* 0x000fc60000fa4270 */
[----:B------:R-:W-:Y:S01]  /*ef50*/  FFMA R11, R26, R2, R11 ;  /* 0x000000021a0b7223 */ /* 0x000fe2000000000b */
[----:B------:R-:W-:Y:S01]  /*ef60*/  IMAD.IADD R157, R157, 0x1, R23 ;  /* 0x000000019d9d7824 */ /* 0x000fe200078e0217 */
[----:B------:R-:W-:-:S03]  /*ef70*/  LEA R12, P4, R22, R12, 0x1 ;  /* 0x0000000c160c7211 */ /* 0x000fc600078808ff */
[----:B------:R-:W-:Y:S01]  /*ef80*/  F2FP.F16.F32.PACK_AB R14, RZ, R11 ;  /* 0x0000000bff0e723e */ /* 0x000fe200000000ff */
[----:B------:R-:W-:Y:S01]  /*ef90*/  IMAD.X R11, R9, 0x1, R156, P2 ;  /* 0x00000001090b7824 */ /* 0x000fe200010e069c */
[----:B------:R-:W-:-:S04]  /*efa0*/  LEA.HI.X R13, R22, R13, R157, 0x1, P4 ;  /* 0x0000000d160d7211 */ /* 0x000fc800020f0c9d */
[----:B------:R2:W-:Y:S01]  /*efb0*/  @P3 STG.E.U16 desc[UR36][R10.64], R14 ;  /* 0x0000000e0a003986 */ /* 0x0005e2000c101524 */
[----:B------:R-:W-:Y:S05]  /*efc0*/  @!P5 BRA `(.L_x_287) ;  /* 0x000000000004d947 */ /* 0x000fea0003800000 */
[----:B------:R3:W5:Y:S02]  /*efd0*/  LDG.E.LTC128B.U16 R3, desc[UR36][R12.64+0x2] ;  /* 0x000002240c037981 */ /* 0x000764000c1e1520 */
.L_x_287:
[----:B------:R-:W-:Y:S05]  /*efe0*/  BSYNC B1 ;  /* 0x0000000000017941 */ /* 0x000fea0003800000 */
.L_x_286:
[----:B-----5:R-:W-:Y:S01]  /*eff0*/  HADD2.F32 R15, -RZ, R3.H0_H0 ;  /* 0x20000003ff0f7230 */ /* 0x020fe20000004100 */
[----:B------:R-:W-:Y:S01]  /*f000*/  ISETP.GT.AND P2, PT, R0, 0x8, P0 ;  /* 0x000000080000780c */ /* 0x000fe20000744270 */
[----:B------:R-:W-:Y:S03]  /*f010*/  BSSY B1, `(.L_x_288) ;  /* 0x0000007000017945 */ /* 0x000fe60003800000 */
[----:B--2---:R-:W-:-:S04]  /*f020*/  FMUL R14, R15, R16 ;  /* 0x000000100f0e7220 */ /* 0x004fc80000400000 */
[----:B------:R-:W-:-:S05]  /*f030*/  FFMA R14, R27, R2, R14 ;  /* 0x000000021b0e7223 */ /* 0x000fca000000000e */
[----:B------:R-:W-:-:S05]  /*f040*/  F2FP.F16.F32.PACK_AB R14, RZ, R14 ;  /* 0x0000000eff0e723e */ /* 0x000fca00000000ff */
[----:B------:R2:W-:Y:S01]  /*f050*/  @P5 STG.E.U16 desc[UR36][R10.64+0x2], R14 ;  /* 0x0000020e0a005986 */ /* 0x0005e2000c101524 */
[----:B------:R-:W-:Y:S05]  /*f060*/  @!P2 BRA `(.L_x_289) ;  /* 0x000000000004a947 */ /* 0x000fea0003800000 */
[----:B------:R4:W5:Y:S02]  /*f070*/  LDG.E.LTC128B.U16 R3, desc[UR36][R6.64+0x10] ;  /* 0x0000102406037981 */ /* 0x000964000c1e1520 */
.L_x_289:
[----:B------:R-:W-:Y:S05]  /*f080*/  BSYNC B1 ;  /* 0x0000000000017941 */ /* 0x000fea0003800000 */
.L_x_288:
[----:B--2--5:R-:W-:Y:S01]  /*f090*/  HADD2.F32 R11, -RZ, R3.H0_H0 ;  /* 0x20000003ff0b7230 */ /* 0x024fe20000004100 */
[----:B------:R-:W-:Y:S01]  /*f0a0*/  ISETP.GT.AND P3, PT, R0, 0x9, P0 ;  /* 0x000000090000780c */ /* 0x000fe20000764270 */
[----:B------:R-:W-:Y:S03]  /*f0b0*/  BSSY B1, `(.L_x_290) ;  /* 0x0000007000017945 */ /* 0x000fe60003800000 */
[----:B------:R-:W-:-:S04]  /*f0c0*/  FMUL R11, R11, R16 ;  /* 0x000000100b0b7220 */ /* 0x000fc80000400000 */
[----:B------:R-:W-:-:S05]  /*f0d0*/  FFMA R11, R28, R2, R11 ;  /* 0x000000021c0b7223 */ /* 0x000fca000000000b */
[----:B------:R-:W-:-:S05]  /*f0e0*/  F2FP.F16.F32.PACK_AB R11, RZ, R11 ;  /* 0x0000000bff0b723e */ /* 0x000fca00000000ff */
[----:B------:R2:W-:Y:S01]  /*f0f0*/  @P2 STG.E.U16 desc[UR36][R8.64+0x10], R11 ;  /* 0x0000100b08002986 */ /* 0x0005e2000c101524 */
[----:B------:R-:W-:Y:S05]  /*f100*/  @!P3 BRA `(.L_x_291) ;  /* 0x000000000004b947 */ /* 0x000fea0003800000 */
[----:B------:R0:W5:Y:S02]  /*f110*/  LDG.E.LTC128B.U16 R3, desc[UR36][R6.64+0x12] ;  /* 0x0000122406037981 */ /* 0x000164000c1e1520 */
.L_x_291:
[----:B------:R-:W-:Y:S05]  /*f120*/  BSYNC B1 ;  /* 0x0000000000017941 */ /* 0x000fea0003800000 */
.L_x_290:
        /* <DEDUP_REMOVED lines=9> */
.L_x_293:
[----:B------:R-:W-:Y:S05]  /*f1c0*/  BSYNC B1 ;  /* 0x0000000000017941 */ /* 0x000fea0003800000 */
.L_x_292:
[----:B-----5:R-:W-:Y:S01]  /*f1d0*/  HADD2.F32 R11, -RZ, R3.H0_H0 ;  /* 0x20000003ff0b7230 */ /* 0x020fe20000004100 */
[----:B--2---:R-:W-:Y:S01]  /*f1e0*/  IADD3 R10, P3, R158, R8, RZ ;  /* 0x000000089e0a7210 */ /* 0x004fe20007f7e0ff */
[----:B------:R-:W-:Y:S01]  /*f1f0*/  BSSY B1, `(.L_x_294) ;  /* 0x0000009000017945 */ /* 0x000fe20003800000 */
[----:B------:R-:W-:Y:S02]  /*f200*/  ISETP.GT.AND P2, PT, R0, 0x9, P1 ;  /* 0x000000090000780c */ /* 0x000fe40000f44270 */
[----:B------:R-:W-:-:S04]  /*f210*/  FMUL R11, R11, R16 ;  /* 0x000000100b0b7220 */ /* 0x000fc80000400000 */
[----:B------:R-:W-:-:S05]  /*f220*/  FFMA R11, R30, R2, R11 ;  /* 0x000000021e0b7223 */ /* 0x000fca000000000b */
[----:B------:R-:W-:Y:S02]  /*f230*/  F2FP.F16.F32.PACK_AB R14, RZ, R11 ;  /* 0x0000000bff0e723e */ /* 0x000fe400000000ff */
[----:B------:R-:W-:-:S05]  /*f240*/  IADD3.X R11, R156, R9, RZ, P3, !PT ;  /* 0x000000099c0b7210 */ /* 0x000fca0001ffe4ff */
[----:B------:R2:W-:Y:S01]  /*f250*/  @P4 STG.E.U16 desc[UR36][R10.64+0x10], R14 ;  /* 0x0000100e0a004986 */ /* 0x0005e2000c101524 */
[----:B------:R-:W-:Y:S05]  /*f260*/  @!P2 BRA `(.L_x_295) ;  /* 0x000000000004a947 */ /* 0x000fea0003800000 */
[----:B------:R0:W5:Y:S02]  /*f270*/  LDG.E.LTC128B.U16 R3, desc[UR36][R12.64+0x12] ;  /* 0x000012240c037981 */ /* 0x000164000c1e1520 */
.L_x_295:
[----:B------:R-:W-:Y:S05]  /*f280*/  BSYNC B1 ;  /* 0x0000000000017941 */ /* 0x000fea0003800000 */
.L_x_294:
[----:B--2--5:R-:W-:Y:S01]  /*f290*/  HADD2.F32 R11, -RZ, R3.H0_H0 ;  /* 0x20000003ff0b7230 */ /* 0x024fe20000004100 */
[----:B------:R-:W-:Y:S01]  /*f2a0*/  IADD3 R158, P3, P4, R158, R4, R159 ;  /* 0x000000049e9e7210 */ /* 0x000fe20007c7e09f */
[----:B------:R-:W-:Y:S01]  /*f2b0*/  BSSY B1, `(.L_x_296) ;  /* 0x0000009000017945 */ /* 0x000fe20003800000 */
[----:B------:R-:W-:Y:S02]  /*f2c0*/  ISETP.GT.AND P5, PT, R0, 0x10, P0 ;  /* 0x000000100000780c */ /* 0x000fe400007a4270 */
[----:B------:R-:W-:Y:S01]  /*f2d0*/  FMUL R10, R11, R16 ;  /* 0x000000100b0a7220 */ /* 0x000fe20000400000 */
[----:B------:R-:W-:-:S03]  /*f2e0*/  IADD3.X R159, R156, R5, R161, P3, P4 ;  /* 0x000000059c9f7210 */ /* 0x000fc60001fe84a1 */
[----:B------:R-:W-:-:S05]  /*f2f0*/  FFMA R10, R31, R2, R10 ;  /* 0x000000021f0a7223 */ /* 0x000fca000000000a */
[----:B------:R-:W-:-:S05]  /*f300*/  F2FP.F16.F32.PACK_AB R10, RZ, R10 ;  /* 0x0000000aff0a723e */ /* 0x000fca00000000ff */
[----:B------:R2:W-:Y:S01]  /*f310*/  @P2 STG.E.U16 desc[UR36][R158.64+0x12], R10 ;  /* 0x0000120a9e002986 */ /* 0x0005e2000c101524 */
[----:B------:R-:W-:Y:S05]  /*f320*/  @!P5 BRA `(.L_x_297) ;  /* 0x000000000004d947 */ /* 0x000fea0003800000 */
[----:B------:R0:W5:Y:S02]  /*f330*/  LDG.E.LTC128B.U16 R3, desc[UR36][R6.64+0x20] ;  /* 0x0000202406037981 */ /* 0x000164000c1e1520 */
.L_x_297:
[----:B------:R-:W-:Y:S05]  /*f340*/  BSYNC B1 ;  /* 0x0000000000017941 */ /* 0x000fea0003800000 */
.L_x_296:
[----:B-----5:R-:W-:Y:S01]  /*f350*/  HADD2.F32 R5, -RZ, R3.H0_H0 ;  /* 0x20000003ff057230 */ /* 0x020fe20000004100 */
        /* <DEDUP_REMOVED lines=8> */
.L_x_299:
[----:B------:R-:W-:Y:S05]  /*f3e0*/  BSYNC B1 ;  /* 0x0000000000017941 */ /* 0x000fea0003800000 */
.L_x_298:
[----:B0----5:R-:W-:Y:S01]  /*f3f0*/  HADD2.F32 R5, -RZ, R3.H0_H0 ;  /* 0x20000003ff057230 */ /* 0x021fe20000004100 */
        /* <DEDUP_REMOVED lines=8> */
.L_x_301:
[----:B------:R-:W-:Y:S05]  /*f480*/  BSYNC B1 ;  /* 0x0000000000017941 */ /* 0x000fea0003800000 */
.L_x_300:
[----:B-----5:R-:W-:Y:S01]  /*f490*/  HADD2.F32 R5, -RZ, R3.H0_H0 ;  /* 0x20000003ff057230 */ /* 0x020fe20000004100 */
[----:B------:R-:W-:Y:S01]  /*f4a0*/  ISETP.GT.AND P2, PT, R0, 0x11, P1 ;  /* 0x000000110000780c */ /* 0x000fe20000f44270 */
[----:B0-----:R-:W-:Y:S01]  /*f4b0*/  @P3 IMAD.MOV.U32 R4, RZ, RZ, R158 ;  /* 0x000000ffff043224 */ /* 0x001fe200078e009e */
[----:B------:R-:W-:Y:S02]  /*f4c0*/  BSSY B1, `(.L_x_302) ;  /* 0x0000009000017945 */ /* 0x000fe40003800000 */
[----:B------:R-:W-:-:S04]  /*f4d0*/  FMUL R5, R5, R16 ;  /* 0x0000001005057220 */ /* 0x000fc80000400000 */
[----:B------:R-:W-:-:S05]  /*f4e0*/  FFMA R5, R34, R2, R5 ;  /* 0x0000000222057223 */ /* 0x000fca0000000005 */
[----:B------:R-:W-:-:S04]  /*f4f0*/  F2FP.F16.F32.PACK_AB R5, RZ, R5 ;  /* 0x00000005ff05723e */ /* 0x000fc800000000ff */
[----:B--2---:R-:W-:Y:S01]  /*f500*/  PRMT R10, R5, 0x7610, R10 ;  /* 0x00007610050a7816 */ /* 0x004fe2000000000a */
[----:B------:R-:W-:-:S05]  /*f510*/  @P3 IMAD.MOV.U32 R5, RZ, RZ, R159 ;  /* 0x000000ffff053224 */ /* 0x000fca00078e009f */
[----:B------:R0:W-:Y:S01]  /*f520*/  @P3 STG.E.U16 desc[UR36][R4.64+0x20], R10 ;  /* 0x0000200a04003986 */ /* 0x0001e2000c101524 */
[----:B------:R-:W-:Y:S05]  /*f530*/  @!P2 BRA `(.L_x_303) ;  /* 0x000000000004a947 */ /* 0x000fea0003800000 */
[----:B------:R2:W5:Y:S02]  /*f540*/  LDG.E.LTC128B.U16 R3, desc[UR36][R12.64+0x22] ;  /* 0x000022240c037981 */ /* 0x000564000c1e1520 */
.L_x_303:
[----:B------:R-:W-:Y:S05]  /*f550*/  BSYNC B1 ;  /* 0x0000000000017941 */ /* 0x000fea0003800000 */
.L_x_302:
[----:B0----5:R-:W-:Y:S01]  /*f560*/  HADD2.F32 R5, -RZ, R3.H0_H0 ;  /* 0x20000003ff057230 */ /* 0x021fe20000004100 */
[----:B------:R-:W-:Y:S01]  /*f570*/  ISETP.GT.AND P3, PT, R0, 0x18, P0 ;  /* 0x000000180000780c */ /* 0x000fe20000764270 */
[----:B------:R-:W-:Y:S03]  /*f580*/  BSSY B1, `(.L_x_304) ;  /* 0x000000a000017945 */ /* 0x000fe60003800000 */
[----:B------:R-:W-:Y:S01]  /*f590*/  FMUL R4, R5, R16 ;  /* 0x0000001005047220 */ /* 0x000fe20000400000 */
[----:B------:R-:W-:-:S03]  /*f5a0*/  @P2 IMAD.MOV.U32 R5, RZ, RZ, R159 ;  /* 0x000000ffff052224 */ /* 0x000fc600078e009f */
[----:B------:R-:W-:-:S05]  /*f5b0*/  FFMA R4, R35, R2, R4 ;  /* 0x0000000223047223 */ /* 0x000fca0000000004 */
[----:B------:R-:W-:-:S04]  /*f5c0*/  F2FP.F16.F32.PACK_AB R4, RZ, R4 ;  /* 0x00000004ff04723e */ /* 0x000fc800000000ff */
[----:B------:R-:W-:Y:S02]  /*f5d0*/  PRMT R10, R4, 0x7610, R10 ;  /* 0x00007610040a7816 */ /* 0x000fe4000000000a */
[----:B------:R-:W-:-:S05]  /*f5e0*/  @P2 MOV R4, R158 ;  /* 0x0000009e00042202 */ /* 0x000fca0000000f00 */
[----:B------:R0:W-:Y:S01]  /*f5f0*/  @P2 STG.E.U16 desc[UR36][R4.64+0x22], R10 ;  /* 0x0000220a04002986 */ /* 0x0001e2000c101524 */
[----:B------:R-:W-:Y:S05]  /*f600*/  @!P3 BRA `(.L_x_305) ;  /* 0x000000000004b947 */ /* 0x000fea0003800000 */
[----:B------:R0:W5:Y:S02]  /*f610*/  LDG.E.LTC128B.U16 R3, desc[UR36][R6.64+0x30] ;  /* 0x0000302406037981 */ /* 0x000164000c1e1520 */
.L_x_305:
[----:B------:R-:W-:Y:S05]  /*f620*/  BSYNC B1 ;  /* 0x0000000000017941 */ /* 0x000fea0003800000 */
.L_x_304:
        /* <DEDUP_REMOVED lines=9> */
.L_x_307:
[----:B------:R-:W-:Y:S05]  /*f6c0*/  BSYNC B1 ;  /* 0x0000000000017941 */ /* 0x000fea0003800000 */
.L_x_306:
        /* <DEDUP_REMOVED lines=9> */
.L_x_309:
[----:B------:R-:W-:Y:S05]  /*f760*/  BSYNC B1 ;  /* 0x0000000000017941 */ /* 0x000fea0003800000 */
.L_x_308:
[----:B-----5:R-:W-:Y:S01]  /*f770*/  HADD2.F32 R5, -RZ, R3.H0_H0 ;  /* 0x20000003ff057230 */ /* 0x020fe20000004100 */
[----:B------:R-:W-:Y:S01]  /*f780*/  ISETP.GT.AND P2, PT, R0, 0x19, P1 ;  /* 0x000000190000780c */ /* 0x000fe20000f44270 */
[----:B0-----:R-:W-:Y:S01]  /*f790*/  @P3 IMAD.MOV.U32 R4, RZ, RZ, R158 ;  /* 0x000000ffff043224 */ /* 0x001fe200078e009e */
[----:B------:R-:W-:Y:S02]  /*f7a0*/  BSSY B1, `(.L_x_310) ;  /* 0x0000009000017945 */ /* 0x000fe40003800000 */
[----:B------:R-:W-:-:S04]  /*f7b0*/  FMUL R5, R5, R16 ;  /* 0x0000001005057220 */ /* 0x000fc80000400000 */
[----:B------:R-:W-:-:S05]  /*f7c0*/  FFMA R5, R38, R2, R5 ;  /* 0x0000000226057223 */ /* 0x000fca0000000005 */
[----:B------:R-:W-:-:S04]  /*f7d0*/  F2FP.F16.F32.PACK_AB R5, RZ, R5 ;  /* 0x00000005ff05723e */ /* 0x000fc800000000ff */
[----:B------:R-:W-:Y:S02]  /*f7e0*/  PRMT R10, R5, 0x7610, R10 ;  /* 0x00007610050a7816 */ /* 0x000fe4000000000a */
[----:B------:R-:W-:-:S05]  /*f7f0*/  @P3 MOV R5, R159 ;  /* 0x0000009f00053202 */ /* 0x000fca0000000f00 */
[----:B------:R0:W-:Y:S01]  /*f800*/  @P3 STG.E.U16 desc[UR36][R4.64+0x30], R10 ;  /* 0x0000300a04003986 */ /* 0x0001e2000c101524 */
[----:B------:R-:W-:Y:S05]  /*f810*/  @!P2 BRA `(.L_x_311) ;  /* 0x000000000004a947 */ /* 0x000fea0003800000 */
[----:B------:R0:W5:Y:S02]  /*f820*/  LDG.E.LTC128B.U16 R3, desc[UR36][R12.64+0x32] ;  /* 0x000032240c037981 */ /* 0x000164000c1e1520 */
.L_x_311:
[----:B------:R-:W-:Y:S05]  /*f830*/  BSYNC B1 ;  /* 0x0000000000017941 */ /* 0x000fea0003800000 */
.L_x_310:
[----:B0----5:R-:W-:Y:S01]  /*f840*/  HADD2.F32 R5, -RZ, R3.H0_H0 ;  /* 0x20000003ff057230 */ /* 0x021fe20000004100 */
[----:B------:R-:W-:Y:S01]  /*f850*/  ISETP.GT.AND P3, PT, R0, 0x20, P0 ;  /* 0x000000200000780c */ /* 0x000fe20000764270 */
[----:B------:R-:W-:Y:S03]  /*f860*/  BSSY B1, `(.L_x_312) ;  /* 0x000000a000017945 */ /* 0x000fe60003800000 */
[----:B------:R-:W-:Y:S01]  /*f870*/  FMUL R4, R5, R16 ;  /* 0x0000001005047220 */ /* 0x000fe20000400000 */
[----:B------:R-:W-:-:S03]  /*f880*/  @P2 IMAD.MOV.U32 R5, RZ, RZ, R159 ;  /* 0x000000ffff052224 */ /* 0x000fc600078e009f */
[----:B------:R-:W-:-:S05]  /*f890*/  FFMA R4, R39, R2, R4 ;  /* 0x0000000227047223 */ /* 0x000fca0000000004 */
[----:B------:R-:W-:-:S04]  /*f8a0*/  F2FP.F16.F32.PACK_AB R4, RZ, R4 ;  /* 0x00000004ff04723e */ /* 0x000fc800000000ff */
[----:B------:R-:W-:Y:S01]  /*f8b0*/  PRMT R10, R4, 0x7610, R10 ;  /* 0x00007610040a7816 */ /* 0x000fe2000000000a */
[----:B------:R-:W-:-:S05]  /*f8c0*/  @P2 IMAD.MOV.U32 R4, RZ, RZ, R158 ;  /* 0x000000ffff042224 */ /* 0x000fca00078e009e */
[----:B------:R0:W-:Y:S01]  /*f8d0*/  @P2 STG.E.U16 desc[UR36][R4.64+0x32], R10 ;  /* 0x0000320a04002986 */ /* 0x0001e2000c101524 */
[----:B------:R-:W-:Y:S05]  /*f8e0*/  @!P3 BRA `(.L_x_313) ;  /* 0x000000000004b947 */ /* 0x000fea0003800000 */
[----:B------:R0:W5:Y:S02]  /*f8f0*/  LDG.E.LTC128B.U16 R3, desc[UR36][R6.64+0x40] ;  /* 0x0000402406037981 */ /* 0x000164000c1e1520 */
.L_x_313:
[----:B------:R-:W-:Y:S05]  /*f900*/  BSYNC B1 ;  /* 0x0000000000017941 */ /* 0x000fea0003800000 */
.L_x_312:
        /* <DEDUP_REMOVED lines=9> */
.L_x_315:
[----:B------:R-:W-:Y:S05]  /*f9a0*/  BSYNC B1 ;  /* 0x0000000000017941 */ /* 0x000fea0003800000 */
.L_x_314:
        /* <DEDUP_REMOVED lines=9> */
.L_x_317:
[----:B------:R-:W-:Y:S05]  /*fa40*/  BSYNC B1 ;  /* 0x0000000000017941 */ /* 0x000fea0003800000 */
.L_x_316:
[----:B-----5:R-:W-:Y:S01]  /*fa50*/  HADD2.F32 R5, -RZ, R3.H0_H0 ;  /* 0x20000003ff057230 */ /* 0x020fe20000004100 */
[----:B0-----:R-:W-:Y:S01]  /*fa60*/  @P3 MOV R4, R158 ;  /* 0x0000009e00043202 */ /* 0x001fe20000000f00 */
[----:B------:R-:W-:Y:S01]  /*fa70*/  BSSY B1, `(.L_x_318) ;  /* 0x000000a000017945 */ /* 0x000fe20003800000 */
[----:B------:R-:W-:Y:S02]  /*fa80*/  ISETP.GT.AND P2, PT, R0, 0x21, P1 ;  /* 0x000000210000780c */ /* 0x000fe40000f44270 */
[----:B------:R-:W-:-:S04]  /*fa90*/  FMUL R5, R5, R16 ;  /* 0x0000001005057220 */ /* 0x000fc80000400000 */
[----:B------:R-:W-:-:S05]  /*faa0*/  FFMA R5, R42, R2, R5 ;  /* 0x000000022a057223 */ /* 0x000fca0000000005 */
[----:B------:R-:W-:-:S04]  /*fab0*/  F2FP.F16.F32.PACK_AB R5, RZ, R5 ;  /* 0x00000005ff05723e */ /* 0x000fc800000000ff */
[----:B------:R-:W-:Y:S01]  /*fac0*/  PRMT R10, R5, 0x7610, R10 ;  /* 0x00007610050a7816 */ /* 0x000fe2000000000a */
[----:B------:R-:W-:-:S05]  /*fad0*/  @P3 IMAD.MOV.U32 R5, RZ, RZ, R159 ;  /* 0x000000ffff053224 */ /* 0x000fca00078e009f */
[----:B------:R0:W-:Y:S01]  /*fae0*/  @P3 STG.E.U16 desc[UR36][R4.64+0x40], R10 ;  /* 0x0000400a04003986 */ /* 0x0001e2000c101524 */
[----:B------:R-:W-:Y:S05]  /*faf0*/  @!P2 BRA `(.L_x_319) ;  /* 0x000000000004a947 */ /* 0x000fea0003800000 */
[----:B------:R0:W5:Y:S02]  /*fb00*/  LDG.E.LTC128B.U16 R3, desc[UR36][R12.64+0x42] ;  /* 0x000042240c037981 */ /* 0x000164000c1e1520 */
.L_x_319:
[----:B------:R-:W-:Y:S05]  /*fb10*/  BSYNC B1 ;  /* 0x0000000000017941 */ /* 0x000fea0003800000 */
.L_x_318:
[----:B0----5:R-:W-:Y:S01]  /*fb20*/  HADD2.F32 R5, -RZ, R3.H0_H0 ;  /* 0x20000003ff057230 */ /* 0x021fe20000004100 */
[----:B------:R-:W-:Y:S01]  /*fb30*/  ISETP.GT.AND P3, PT, R0, 0x28, P0 ;  /* 0x000000280000780c */ /* 0x000fe20000764270 */
[----:B------:R-:W-:Y:S03]  /*fb40*/  BSSY B1, `(.L_x_320) ;  /* 0x000000a000017945 */ /* 0x000fe60003800000 */
[----:B------:R-:W-:Y:S01]  /*fb50*/  FMUL R4, R5, R16 ;  /* 0x0000001005047220 */ /* 0x000fe20000400000 */
[----:B------:R-:W-:-:S03]  /*fb60*/  @P2 MOV R5, R159 ;  /* 0x0000009f00052202 */ /* 0x000fc60000000f00 */
[----:B------:R-:W-:-:S05]  /*fb70*/  FFMA R4, R43, R2, R4 ;  /* 0x000000022b047223 */ /* 0x000fca0000000004 */
[----:B------:R-:W-:-:S04]  /*fb80*/  F2FP.F16.F32.PACK_AB R4, RZ, R4 ;  /* 0x00000004ff04723e */ /* 0x000fc800000000ff */
[----:B------:R-:W-:Y:S01]  /*fb90*/  PRMT R10, R4, 0x7610, R10 ;  /* 0x00007610040a7816 */ /* 0x000fe2000000000a */
[----:B------:R-:W-:-:S05]  /*fba0*/  @P2 IMAD.MOV.U32 R4, RZ, RZ, R158 ;  /* 0x000000ffff042224 */ /* 0x000fca00078e009e */
[----:B------:R0:W-:Y:S01]  /*fbb0*/  @P2 STG.E.U16 desc[UR36][R4.64+0x42], R10 ;  /* 0x0000420a04002986 */ /* 0x0001e2000c101524 */
[----:B------:R-:W-:Y:S05]  /*fbc0*/  @!P3 BRA `(.L_x_321) ;  /* 0x000000000004b947 */ /* 0x000fea0003800000 */
[----:B------:R0:W5:Y:S02]  /*fbd0*/  LDG.E.LTC128B.U16 R3, desc[UR36][R6.64+0x50] ;  /* 0x0000502406037981 */ /* 0x000164000c1e1520 */
.L_x_321:
[----:B------:R-:W-:Y:S05]  /*fbe0*/  BSYNC B1 ;  /* 0x0000000000017941 */ /* 0x000fea0003800000 */
.L_x_320:
        /* <DEDUP_REMOVED lines=9> */
.L_x_323:
[----:B------:R-:W-:Y:S05]  /*fc80*/  BSYNC B1 ;  /* 0x0000000000017941 */ /* 0x000fea0003800000 */
.L_x_322:
        /* <DEDUP_REMOVED lines=9> */
.L_x_325:
[----:B------:R-:W-:Y:S05]  /*fd20*/  BSYNC B1 ;  /* 0x0000000000017941 */ /* 0x000fea0003800000 */
.L_x_324:
[----:B-----5:R-:W-:Y:S01]  /*fd30*/  HADD2.F32 R5, -RZ, R3.H0_H0 ;  /* 0x20000003ff057230 */ /* 0x020fe20000004100 */
[----:B------:R-:W-:Y:S01]  /*fd40*/  ISETP.GT.AND P2, PT, R0, 0x29, P1 ;  /* 0x000000290000780c */ /* 0x000fe20000f44270 */
[----:B0-----:R-:W-:Y:S01]  /*fd50*/  @P3 IMAD.MOV.U32 R4, RZ, RZ, R158 ;  /* 0x000000ffff043224 */ /* 0x001fe200078e009e */
[----:B------:R-:W-:Y:S02]  /*fd60*/  BSSY B1, `(.L_x_326) ;  /* 0x0000009000017945 */ /* 0x000fe40003800000 */
        /* <DEDUP_REMOVED lines=8> */
.L_x_327:
[----:B------:R-:W-:Y:S05]  /*fdf0*/  BSYNC B1 ;  /* 0x0000000000017941 */ /* 0x000fea0003800000 */
.L_x_326:
        /* <DEDUP_REMOVED lines=12> */
.L_x_329:
[----:B------:R-:W-:Y:S05]  /*fec0*/  BSYNC B1 ;  /* 0x0000000000017941 */ /* 0x000fea0003800000 */
.L_x_328:
        /* <DEDUP_REMOVED lines=9> */
.L_x_331:
[----:B------:R-:W-:Y:S05]  /*ff60*/  BSYNC B1 ;  /* 0x0000000000017941 */ /* 0x000fea0003800000 */
.L_x_330:
        /* <DEDUP_REMOVED lines=9> */
.L_x_333:
[----:B------:R-:W-:Y:S05]  /*10000*/  BSYNC B1 ;  /* 0x0000000000017941 */ /* 0x000fea0003800000 */
.L_x_332:
        /* <DEDUP_REMOVED lines=12> */
.L_x_335:
[----:B------:R-:W-:Y:S05]  /*100d0*/  BSYNC B1 ;  /* 0x0000000000017941 */ /* 0x000fea0003800000 */
.L_x_334:
        /* <DEDUP_REMOVED lines=12> */
.L_x_337:
[----:B------:R-:W-:Y:S05]  /*101a0*/  BSYNC B1 ;  /* 0x0000000000017941 */ /* 0x000fea0003800000 */
.L_x_336:
        /* <DEDUP_REMOVED lines=9> */
.L_x_339:
[----:B------:R-:W-:Y:S05]  /*10240*/  BSYNC B1 ;  /* 0x0000000000017941 */ /* 0x000fea0003800000 */
.L_x_338:
        /* <DEDUP_REMOVED lines=9> */
.L_x_341:
[----:B------:R-:W-:Y:S05]  /*102e0*/  BSYNC B1 ;  /* 0x0000000000017941 */ /* 0x000fea0003800000 */
.L_x_340:
        /* <DEDUP_REMOVED lines=12> */
.L_x_343:
[----:B------:R-:W-:Y:S05]  /*103b0*/  BSYNC B1 ;  /* 0x0000000000017941 */ /* 0x000fea0003800000 */
.L_x_342:
        /* <DEDUP_REMOVED lines=12> */
.L_x_345:
[----:B------:R-:W-:Y:S05]  /*10480*/  BSYNC B1 ;  /* 0x0000000000017941 */ /* 0x000fea0003800000 */
.L_x_344:
        /* <DEDUP_REMOVED lines=9> */
.L_x_347:
[----:B------:R-:W-:Y:S05]  /*10520*/  BSYNC B1 ;  /* 0x0000000000017941 */ /* 0x000fea0003800000 */
.L_x_346:
        /* <DEDUP_REMOVED lines=9> */
.L_x_349:
[----:B------:R-:W-:Y:S05]  /*105c0*/  BSYNC B1 ;  /* 0x0000000000017941 */ /* 0x000fea0003800000 */
.L_x_348:
        /* <DEDUP_REMOVED lines=12> */
.L_x_351:
[----:B------:R-:W-:Y:S05]  /*10690*/  BSYNC B1 ;  /* 0x0000000000017941 */ /* 0x000fea0003800000 */
.L_x_350:
        /* <DEDUP_REMOVED lines=12> */
.L_x_353:
[----:B------:R-:W-:Y:S05]  /*10760*/  BSYNC B1 ;  /* 0x0000000000017941 */ /* 0x000fea0003800000 */
.L_x_352:
        /* <DEDUP_REMOVED lines=9> */
.L_x_355:
[----:B------:R-:W-:Y:S05]  /*10800*/  BSYNC B1 ;  /* 0x0000000000017941 */ /* 0x000fea0003800000 */
.L_x_354:
        /* <DEDUP_REMOVED lines=9> */
.L_x_357:
[----:B------:R-:W-:Y:S05]  /*108a0*/  BSYNC B1 ;  /* 0x0000000000017941 */ /* 0x000fea0003800000 */
.L_x_356:
        /* <DEDUP_REMOVED lines=12> */
.L_x_359:
[----:B------:R-:W-:Y:S05]  /*10970*/  BSYNC B1 ;  /* 0x0000000000017941 */ /* 0x000fea0003800000 */
.L_x_358:
        /* <DEDUP_REMOVED lines=12> */
.L_x_361:
[----:B------:R-:W-:Y:S05]  /*10a40*/  BSYNC B1 ;  /* 0x0000000000017941 */ /* 0x000fea0003800000 */
.L_x_360:
        /* <DEDUP_REMOVED lines=9> */
.L_x_363:
[----:B------:R-:W-:Y:S05]  /*10ae0*/  BSYNC B1 ;  /* 0x0000000000017941 */ /* 0x000fea0003800000 */
.L_x_362:
        /* <DEDUP_REMOVED lines=9> */
.L_x_365:
[----:B------:R-:W-:Y:S05]  /*10b80*/  BSYNC B1 ;  /* 0x0000000000017941 */ /* 0x000fea0003800000 */
.L_x_364:
        /* <DEDUP_REMOVED lines=12> */
.L_x_367:
[----:B------:R-:W-:Y:S05]  /*10c50*/  BSYNC B1 ;  /* 0x0000000000017941 */ /* 0x000fea0003800000 */
.L_x_366:
        /* <DEDUP_REMOVED lines=12> */
.L_x_369:
[----:B------:R-:W-:Y:S05]  /*10d20*/  BSYNC B1 ;  /* 0x0000000000017941 */ /* 0x000fea0003800000 */
.L_x_368:
        /* <DEDUP_REMOVED lines=9> */
.L_x_371:
[----:B------:R-:W-:Y:S05]  /*10dc0*/  BSYNC B1 ;  /* 0x0000000000017941 */ /* 0x000fea0003800000 */
.L_x_370:
        /* <DEDUP_REMOVED lines=9> */
.L_x_373:
[----:B------:R-:W-:Y:S05]  /*10e60*/  BSYNC B1 ;  /* 0x0000000000017941 */ /* 0x000fea0003800000 */
.L_x_372:
        /* <DEDUP_REMOVED lines=12> */
.L_x_375:
[----:B------:R-:W-:Y:S05]  /*10f30*/  BSYNC B1 ;  /* 0x0000000000017941 */ /* 0x000fea0003800000 */
.L_x_374:
        /* <DEDUP_REMOVED lines=12> */
.L_x_377:
[----:B------:R-:W-:Y:S05]  /*11000*/  BSYNC B1 ;  /* 0x0000000000017941 */ /* 0x000fea0003800000 */
.L_x_376:
        /* <DEDUP_REMOVED lines=9> */
.L_x_379:
[----:B------:R-:W-:Y:S05]  /*110a0*/  BSYNC B1 ;  /* 0x0000000000017941 */ /* 0x000fea0003800000 */
.L_x_378:
        /* <DEDUP_REMOVED lines=9> */
.L_x_381:
[----:B------:R-:W-:Y:S05]  /*11140*/  BSYNC B1 ;  /* 0x0000000000017941 */ /* 0x000fea0003800000 */
.L_x_380:
        /* <DEDUP_REMOVED lines=12> */
.L_x_383:
[----:B------:R-:W-:Y:S05]  /*11210*/  BSYNC B1 ;  /* 0x0000000000017941 */ /* 0x000fea0003800000 */
.L_x_382:
        /* <DEDUP_REMOVED lines=12> */
.L_x_385:
[----:B------:R-:W-:Y:S05]  /*112e0*/  BSYNC B1 ;  /* 0x0000000000017941 */ /* 0x000fea0003800000 */
.L_x_384:
        /* <DEDUP_REMOVED lines=9> */
.L_x_387:
[----:B------:R-:W-:Y:S05]  /*11380*/  BSYNC B1 ;  /* 0x0000000000017941 */ /* 0x000fea0003800000 */
.L_x_386:
        /* <DEDUP_REMOVED lines=9> */
.L_x_389:
[----:B------:R-:W-:Y:S05]  /*11420*/  BSYNC B1 ;  /* 0x0000000000017941 */ /* 0x000fea0003800000 */
.L_x_388:
        /* <DEDUP_REMOVED lines=12> */
.L_x_391:
[----:B------:R-:W-:Y:S05]  /*114f0*/  BSYNC B1 ;  /* 0x0000000000017941 */ /* 0x000fea0003800000 */
.L_x_390:
        /* <DEDUP_REMOVED lines=12> */
.L_x_393:
[----:B------:R-:W-:Y:S05]  /*115c0*/  BSYNC B1 ;  /* 0x0000000000017941 */ /* 0x000fea0003800000 */
.L_x_392:
        /* <DEDUP_REMOVED lines=9> */
.L_x_395:
[----:B------:R-:W-:Y:S05]  /*11660*/  BSYNC B1 ;  /* 0x0000000000017941 */ /* 0x000fea0003800000 */
.L_x_394:
        /* <DEDUP_REMOVED lines=9> */
.L_x_397:
[----:B------:R-:W-:Y:S05]  /*11700*/  BSYNC B1 ;  /* 0x0000000000017941 */ /* 0x000fea0003800000 */
.L_x_396:
        /* <DEDUP_REMOVED lines=12> */
.L_x_399:
[----:B------:R-:W-:Y:S05]  /*117d0*/  BSYNC B1 ;  /* 0x0000000000017941 */ /* 0x000fea0003800000 */
.L_x_398:
        /* <DEDUP_REMOVED lines=12> */
.L_x_401:
[----:B------:R-:W-:Y:S05]  /*118a0*/  BSYNC B1 ;  /* 0x0000000000017941 */ /* 0x000fea0003800000 */
.L_x_400:
        /* <DEDUP_REMOVED lines=9> */
.L_x_403:
[----:B------:R-:W-:Y:S05]  /*11940*/  BSYNC B1 ;  /* 0x0000000000017941 */ /* 0x000fea0003800000 */
.L_x_402:
        /* <DEDUP_REMOVED lines=9> */
.L_x_405:
[----:B------:R-:W-:Y:S05]  /*119e0*/  BSYNC B1 ;  /* 0x0000000000017941 */ /* 0x000fea0003800000 */
.L_x_404:
        /* <DEDUP_REMOVED lines=12> */
.L_x_407:
[----:B------:R-:W-:Y:S05]  /*11ab0*/  BSYNC B1 ;  /* 0x0000000000017941 */ /* 0x000fea0003800000 */
.L_x_406:
        /* <DEDUP_REMOVED lines=12> */
.L_x_409:
[----:B------:R-:W-:Y:S05]  /*11b80*/  BSYNC B1 ;  /* 0x0000000000017941 */ /* 0x000fea0003800000 */
.L_x_408:
        /* <DEDUP_REMOVED lines=9> */
.L_x_411:
[----:B------:R-:W-:Y:S05]  /*11c20*/  BSYNC B1 ;  /* 0x0000000000017941 */ /* 0x000fea0003800000 */
.L_x_410:
        /* <DEDUP_REMOVED lines=9> */
.L_x_413:
[----:B------:R-:W-:Y:S05]  /*11cc0*/  BSYNC B1 ;  /* 0x0000000000017941 */ /* 0x000fea0003800000 */
.L_x_412:
        /* <DEDUP_REMOVED lines=12> */
.L_x_415:
[----:B------:R-:W-:Y:S05]  /*11d90*/  BSYNC B1 ;  /* 0x0000000000017941 */ /* 0x000fea0003800000 */
.L_x_414:
        /* <DEDUP_REMOVED lines=12> */
.L_x_417:
[----:B------:R-:W-:Y:S05]  /*11e60*/  BSYNC B1 ;  /* 0x0000000000017941 */ /* 0x000fea0003800000 */
.L_x_416:
        /* <DEDUP_REMOVED lines=9> */
.L_x_419:
[----:B------:R-:W-:Y:S05]  /*11f00*/  BSYNC B1 ;  /* 0x0000000000017941 */ /* 0x000fea0003800000 */
.L_x_418:
        /* <DEDUP_REMOVED lines=9> */
.L_x_421:
[----:B------:R-:W-:Y:S05]  /*11fa0*/  BSYNC B1 ;  /* 0x0000000000017941 */ /* 0x000fea0003800000 */
.L_x_420:
        /* <DEDUP_REMOVED lines=12> */
.L_x_423:
[----:B------:R-:W-:Y:S05]  /*12070*/  BSYNC B1 ;  /* 0x0000000000017941 */ /* 0x000fea0003800000 */
.L_x_422:
        /* <DEDUP_REMOVED lines=12> */
.L_x_425:
[----:B------:R-:W-:Y:S05]  /*12140*/  BSYNC B1 ;  /* 0x0000000000017941 */ /* 0x000fea0003800000 */
.L_x_424:
        /* <DEDUP_REMOVED lines=9> */
.L_x_427:
[----:B------:R-:W-:Y:S05]  /*121e0*/  BSYNC B1 ;  /* 0x0000000000017941 */ /* 0x000fea0003800000 */
.L_x_426:
        /* <DEDUP_REMOVED lines=9> */
.L_x_429:
[----:B------:R-:W-:Y:S05]  /*12280*/  BSYNC B1 ;  /* 0x0000000000017941 */ /* 0x000fea0003800000 */
.L_x_428:
        /* <DEDUP_REMOVED lines=12> */
.L_x_431:
[----:B------:R-:W-:Y:S05]  /*12350*/  BSYNC B1 ;  /* 0x0000000000017941 */ /* 0x000fea0003800000 */
.L_x_430:
        /* <DEDUP_REMOVED lines=12> */
.L_x_433:
[----:B------:R-:W-:Y:S05]  /*12420*/  BSYNC B1 ;  /* 0x0000000000017941 */ /* 0x000fea0003800000 */
.L_x_432:
        /* <DEDUP_REMOVED lines=9> */
.L_x_435:
[----:B------:R-:W-:Y:S05]  /*124c0*/  BSYNC B1 ;  /* 0x0000000000017941 */ /* 0x000fea0003800000 */
.L_x_434:
        /* <DEDUP_REMOVED lines=9> */
.L_x_437:
[----:B------:R-:W-:Y:S05]  /*12560*/  BSYNC B1 ;  /* 0x0000000000017941 */ /* 0x000fea0003800000 */
.L_x_436:
        /* <DEDUP_REMOVED lines=12> */
.L_x_439:
[----:B------:R-:W-:Y:S05]  /*12630*/  BSYNC B1 ;  /* 0x0000000000017941 */ /* 0x000fea0003800000 */
.L_x_438:
        /* <DEDUP_REMOVED lines=12> */
.L_x_441:
[----:B------:R-:W-:Y:S05]  /*12700*/  BSYNC B1 ;  /* 0x0000000000017941 */ /* 0x000fea0003800000 */
.L_x_440:
        /* <DEDUP_REMOVED lines=9> */
.L_x_443:
[----:B------:R-:W-:Y:S05]  /*127a0*/  BSYNC B1 ;  /* 0x0000000000017941 */ /* 0x000fea0003800000 */
.L_x_442:
        /* <DEDUP_REMOVED lines=9> */
.L_x_445:
[----:B------:R-:W-:Y:S05]  /*12840*/  BSYNC B1 ;  /* 0x0000000000017941 */ /* 0x000fea0003800000 */
.L_x_444:
        /* <DEDUP_REMOVED lines=12> */
.L_x_447:
[----:B------:R-:W-:Y:S05]  /*12910*/  BSYNC B1 ;  /* 0x0000000000017941 */ /* 0x000fea0003800000 */
.L_x_446:
        /* <DEDUP_REMOVED lines=12> */
.L_x_449:
[----:B------:R-:W-:Y:S05]  /*129e0*/  BSYNC B1 ;  /* 0x0000000000017941 */ /* 0x000fea0003800000 */
.L_x_448:
        /* <DEDUP_REMOVED lines=9> */
.L_x_451:
[----:B------:R-:W-:Y:S05]  /*12a80*/  BSYNC B1 ;  /* 0x0000000000017941 */ /* 0x000fea0003800000 */
.L_x_450:
        /* <DEDUP_REMOVED lines=9> */
.L_x_453:
[----:B------:R-:W-:Y:S05]  /*12b20*/  BSYNC B1 ;  /* 0x0000000000017941 */ /* 0x000fea0003800000 */
.L_x_452:
        /* <DEDUP_REMOVED lines=12> */
.L_x_455:
[----:B------:R-:W-:Y:S05]  /*12bf0*/  BSYNC B1 ;  /* 0x0000000000017941 */ /* 0x000fea0003800000 */
.L_x_454:
        /* <DEDUP_REMOVED lines=12> */
.L_x_457:
[----:B------:R-:W-:Y:S05]  /*12cc0*/  BSYNC B1 ;  /* 0x0000000000017941 */ /* 0x000fea0003800000 */
.L_x_456:
        /* <DEDUP_REMOVED lines=9> */
.L_x_459:
[----:B------:R-:W-:Y:S05]  /*12d60*/  BSYNC B1 ;  /* 0x0000000000017941 */ /* 0x000fea0003800000 */
.L_x_458:
        /* <DEDUP_REMOVED lines=9> */
.L_x_461:
[----:B------:R-:W-:Y:S05]  /*12e00*/  BSYNC B1 ;  /* 0x0000000000017941 */ /* 0x000fea0003800000 */
.L_x_460:
        /* <DEDUP_REMOVED lines=12> */
.L_x_463:
[----:B------:R-:W-:Y:S05]  /*12ed0*/  BSYNC B1 ;  /* 0x0000000000017941 */ /* 0x000fea0003800000 */
.L_x_462:
        /* <DEDUP_REMOVED lines=12> */
.L_x_465:
[----:B------:R-:W-:Y:S05]  /*12fa0*/  BSYNC B1 ;  /* 0x0000000000017941 */ /* 0x000fea0003800000 */
.L_x_464:
        /* <DEDUP_REMOVED lines=9> */
.L_x_467:
[----:B------:R-:W-:Y:S05]  /*13040*/  BSYNC B1 ;  /* 0x0000000000017941 */ /* 0x000fea0003800000 */
.L_x_466:
        /* <DEDUP_REMOVED lines=9> */
.L_x_469:
[----:B------:R-:W-:Y:S05]  /*130e0*/  BSYNC B1 ;  /* 0x0000000000017941 */ /* 0x000fea0003800000 */
.L_x_468:
        /* <DEDUP_REMOVED lines=12> */
.L_x_471:
[----:B------:R-:W-:Y:S05]  /*131b0*/  BSYNC B1 ;  /* 0x0000000000017941 */ /* 0x000fea0003800000 */
.L_x_470:
        /* <DEDUP_REMOVED lines=12> */
.L_x_473:
[----:B------:R-:W-:Y:S05]  /*13280*/  BSYNC B1 ;  /* 0x0000000000017941 */ /* 0x000fea0003800000 */
.L_x_472:
        /* <DEDUP_REMOVED lines=9> */
.L_x_475:
[----:B------:R-:W-:Y:S05]  /*13320*/  BSYNC B1 ;  /* 0x0000000000017941 */ /* 0x000fea0003800000 */
.L_x_474:
        /* <DEDUP_REMOVED lines=9> */
.L_x_477:
[----:B------:R-:W-:Y:S05]  /*133c0*/  BSYNC B1 ;  /* 0x0000000000017941 */ /* 0x000fea0003800000 */
.L_x_476:
        /* <DEDUP_REMOVED lines=12> */
.L_x_479:
[----:B------:R-:W-:Y:S05]  /*13490*/  BSYNC B1 ;  /* 0x0000000000017941 */ /* 0x000fea0003800000 */
.L_x_478:
        /* <DEDUP_REMOVED lines=12> */
.L_x_481:
[----:B------:R-:W-:Y:S05]  /*13560*/  BSYNC B1 ;  /* 0x0000000000017941 */ /* 0x000fea0003800000 */
.L_x_480:
        /* <DEDUP_REMOVED lines=9> */
.L_x_483:
[----:B------:R-:W-:Y:S05]  /*13600*/  BSYNC B1 ;  /* 0x0000000000017941 */ /* 0x000fea0003800000 */
.L_x_482:
        /* <DEDUP_REMOVED lines=9> */
.L_x_485:
[----:B------:R-:W-:Y:S05]  /*136a0*/  BSYNC B1 ;  /* 0x0000000000017941 */ /* 0x000fea0003800000 */
.L_x_484:
        /* <DEDUP_REMOVED lines=12> */
.L_x_487:
[----:B------:R-:W-:Y:S05]  /*13770*/  BSYNC B1 ;  /* 0x0000000000017941 */ /* 0x000fea0003800000 */
.L_x_486:
        /* <DEDUP_REMOVED lines=12> */
.L_x_489:
[----:B------:R-:W-:Y:S05]  /*13840*/  BSYNC B1 ;  /* 0x0000000000017941 */ /* 0x000fea0003800000 */
.L_x_488:
        /* <DEDUP_REMOVED lines=9> */
.L_x_491:
[----:B------:R-:W-:Y:S05]  /*138e0*/  BSYNC B1 ;  /* 0x0000000000017941 */ /* 0x000fea0003800000 */
.L_x_490:
        /* <DEDUP_REMOVED lines=9> */
.L_x_493:
[----:B------:R-:W-:Y:S05]  /*13980*/  BSYNC B1 ;  /* 0x0000000000017941 */ /* 0x000fea0003800000 */
.L_x_492:
        /* <DEDUP_REMOVED lines=12> */
.L_x_495:
[----:B------:R-:W-:Y:S05]  /*13a50*/  BSYNC B1 ;  /* 0x0000000000017941 */ /* 0x000fea0003800000 */
.L_x_494:
        /* <DEDUP_REMOVED lines=12> */
.L_x_497:
[----:B------:R-:W-:Y:S05]  /*13b20*/  BSYNC B1 ;  /* 0x0000000000017941 */ /* 0x000fea0003800000 */
.L_x_496:
        /* <DEDUP_REMOVED lines=9> */
.L_x_499:
[----:B------:R-:W-:Y:S05]  /*13bc0*/  BSYNC B1 ;  /* 0x0000000000017941 */ /* 0x000fea0003800000 */
.L_x_498:
        /* <DEDUP_REMOVED lines=9> */
.L_x_501:
[----:B------:R-:W-:Y:S05]  /*13c60*/  BSYNC B1 ;  /* 0x0000000000017941 */ /* 0x000fea0003800000 */
.L_x_500:
        /* <DEDUP_REMOVED lines=12> */
.L_x_503:
[----:B------:R-:W-:Y:S05]  /*13d30*/  BSYNC B1 ;  /* 0x0000000000017941 */ /* 0x000fea0003800000 */
.L_x_502:
        /* <DEDUP_REMOVED lines=12> */
.L_x_505:
[----:B------:R-:W-:Y:S05]  /*13e00*/  BSYNC B1 ;  /* 0x0000000000017941 */ /* 0x000fea0003800000 */
.L_x_504:
        /* <DEDUP_REMOVED lines=9> */
.L_x_507:
[----:B------:R-:W-:Y:S05]  /*13ea0*/  BSYNC B1 ;  /* 0x0000000000017941 */ /* 0x000fea0003800000 */
.L_x_506:
        /* <DEDUP_REMOVED lines=9> */
.L_x_509:
[----:B------:R-:W-:Y:S05]  /*13f40*/  BSYNC B1 ;  /* 0x0000000000017941 */ /* 0x000fea0003800000 */
.L_x_508:
        /* <DEDUP_REMOVED lines=12> */
.L_x_511:
[----:B------:R-:W-:Y:S05]  /*14010*/  BSYNC B1 ;  /* 0x0000000000017941 */ /* 0x000fea0003800000 */
.L_x_510:
        /* <DEDUP_REMOVED lines=12> */
.L_x_513:
[----:B------:R-:W-:Y:S05]  /*140e0*/  BSYNC B1 ;  /* 0x0000000000017941 */ /* 0x000fea0003800000 */
.L_x_512:
        /* <DEDUP_REMOVED lines=9> */
.L_x_515:
[----:B------:R-:W-:Y:S05]  /*14180*/  BSYNC B1 ;  /* 0x0000000000017941 */ /* 0x000fea0003800000 */
.L_x_514:
        /* <DEDUP_REMOVED lines=9> */
.L_x_517:
[----:B------:R-:W-:Y:S05]  /*14220*/  BSYNC B1 ;  /* 0x0000000000017941 */ /* 0x000fea0003800000 */
.L_x_516:
        /* <DEDUP_REMOVED lines=12> */
.L_x_519:
[----:B------:R-:W-:Y:S05]  /*142f0*/  BSYNC B1 ;  /* 0x0000000000017941 */ /* 0x000fea0003800000 */
.L_x_518:
        /* <DEDUP_REMOVED lines=12> */
.L_x_521:
[----:B------:R-:W-:Y:S05]  /*143c0*/  BSYNC B1 ;  /* 0x0000000000017941 */ /* 0x000fea0003800000 */
.L_x_520:
        /* <DEDUP_REMOVED lines=9> */
.L_x_523:
[----:B------:R-:W-:Y:S05]  /*14460*/  BSYNC B1 ;  /* 0x0000000000017941 */ /* 0x000fea0003800000 */
.L_x_522:
        /* <DEDUP_REMOVED lines=9> */
.L_x_525:
[----:B------:R-:W-:Y:S05]  /*14500*/  BSYNC B1 ;  /* 0x0000000000017941 */ /* 0x000fea0003800000 */
.L_x_524:
        /* <DEDUP_REMOVED lines=12> */
.L_x_527:
[----:B------:R-:W-:Y:S05]  /*145d0*/  BSYNC B1 ;  /* 0x0000000000017941 */ /* 0x000fea0003800000 */
.L_x_526:
        /* <DEDUP_REMOVED lines=12> */
.L_x_529:
[----:B------:R-:W-:Y:S05]  /*146a0*/  BSYNC B1 ;  /* 0x0000000000017941 */ /* 0x000fea0003800000 */
.L_x_528:
        /* <DEDUP_REMOVED lines=9> */
.L_x_531:
[----:B------:R-:W-:Y:S05]  /*14740*/  BSYNC B1 ;  /* 0x0000000000017941 */ /* 0x000fea0003800000 */
.L_x_530:
        /* <DEDUP_REMOVED lines=9> */
.L_x_533:
[----:B------:R-:W-:Y:S05]  /*147e0*/  BSYNC B1 ;  /* 0x0000000000017941 */ /* 0x000fea0003800000 */
.L_x_532:
[----:B-----5:R-:W-:Y:S01]  /*147f0*/  HADD2.F32 R5, -RZ, R3.H0_H0 ;  /* 0x20000003ff057230 */ /* 0x020fe20000004100 */
[----:B0-----:R-:W-:Y:S01]  /*14800*/  @P2 MOV R4, R158 ;  /* 0x0000009e00042202 */ /* 0x001fe20000000f00 */
[----:B------:R-:W-:Y:S01]  /*14810*/  BSSY B1, `(.L_x_534) ;  /* 0x000000a000017945 */ /* 0x000fe20003800000 */
[----:B------:R-:W-:Y:S02]  /*14820*/  ISETP.GT.AND P1, PT, R0, 0xf9, P1 ;  /* 0x000000f90000780c */ /* 0x000fe40000f24270 */
[----:B------:R-:W-:-:S04]  /*14830*/  FMUL R5, R5, R16 ;  /* 0x0000001005057220 */ /* 0x000fc80000400000 */
[----:B------:R-:W-:-:S05]  /*14840*/  FFMA R5, R150, R2, R5 ;  /* 0x0000000296057223 */ /* 0x000fca0000000005 */
[----:B------:R-:W-:-:S04]  /*14850*/  F2FP.F16.F32.PACK_AB R5, RZ, R5 ;  /* 0x00000005ff05723e */ /* 0x000fc800000000ff */
[----:B-1--4-:R-:W-:Y:S01]  /*14860*/  PRMT R6, R5, 0x7610, R6 ;  /* 0x0000761005067816 */ /* 0x012fe20000000006 */
[----:B------:R-:W-:-:S05]  /*14870*/  @P2 IMAD.MOV.U32 R5, RZ, RZ, R159 ;  /* 0x000000ffff052224 */ /* 0x000fca00078e009f */
[----:B------:R0:W-:Y:S01]  /*14880*/  @P2 STG.E.U16 desc[UR36][R4.64+0x1f0], R6 ;  /* 0x0001f00604002986 */ /* 0x0001e2000c101524 */
[----:B------:R-:W-:Y:S05]  /*14890*/  @!P1 BRA `(.L_x_535) ;  /* 0x0000000000049947 */ /* 0x000fea0003800000 */
[----:B------:R1:W5:Y:S02]  /*148a0*/  LDG.E.LTC128B.U16 R3, desc[UR36][R12.64+0x1f2] ;  /* 0x0001f2240c037981 */ /* 0x000364000c1e1520 */
.L_x_535:
[----:B------:R-:W-:Y:S05]  /*148b0*/  BSYNC B1 ;  /* 0x0000000000017941 */ /* 0x000fea0003800000 */
.L_x_534:
[----:B------:R-:W-:Y:S05]  /*148c0*/  @!P1 BRA `(.L_x_536) ;  /* 0x0000004c00b09947 */ /* 0x000fea0003800000 */
[----:B-----5:R-:W-:-:S05]  /*148d0*/  HADD2.F32 R3, -RZ, R3.H0_H0 ;  /* 0x20000003ff037230 */ /* 0x020fca0000004100 */
[----:B------:R-:W-:-:S04]  /*148e0*/  FMUL R0, R3, R16 ;  /* 0x0000001003007220 */ /* 0x000fc80000400000 */
[----:B------:R-:W-:-:S05]  /*148f0*/  FFMA R0, R151, R2, R0 ;  /* 0x0000000297007223 */ /* 0x000fca0000000000 */
[----:B------:R-:W-:-:S05]  /*14900*/  F2FP.F16.F32.PACK_AB R0, RZ, R0 ;  /* 0x00000000ff00723e */ /* 0x000fca00000000ff */
[----:B------:R4:W-:Y:S01]  /*14910*/  STG.E.U16 desc[UR36][R158.64+0x1f2], R0 ;  /* 0x0001f2009e007986 */ /* 0x0009e2000c101524 */
[----:B------:R-:W-:Y:S05]  /*14920*/  BRA `(.L_x_536) ;  /* 0x0000004c00987947 */ /* 0x000fea0003800000 */
.L_x_29:
[----:B------:R-:W2:Y:S01]  /*14930*/  LDL.LU R3, [R1] ;  /* 0x0000000001037983 */ /* 0x000ea20000300800 */
[----:B------:R-:W-:-:S03]  /*14940*/  ULDC.64 UR4, c[0x0][0x5c0] ;  /* 0x0001700000047ab9 */ /* 0x000fc60000000a00 */
[----:B------:R-:W3:Y:S04]  /*14950*/  LDL.LU R9, [R1+0x60] ;  /* 0x0000600001097983 */ /* 0x000ee80000300800 */
[----:B------:R-:W4:Y:S04]  /*14960*/  LDL.LU R11, [R1+0x8c] ;  /* 0x00008c00010b7983 */ /* 0x000f280000300800 */
[----:B------:R-:W5:Y:S04]  /*14970*/  LDL.LU R235, [R1+0x9c] ;  /* 0x00009c0001eb7983 */ /* 0x000f680000300800 */
        /* <DEDUP_REMOVED lines=75> */
[----:B------:R-:W5:Y:S01]  /*14e30*/  LDL.LU R158, [R1+0x1cc] ;  /* 0x0001cc00019e7983 */ /* 0x000f620000300800 */
[----:B--2---:R-:W-:-:S03]  /*14e40*/  FMUL R3, R3, R2 ;  /* 0x0000000203037220 */ /* 0x004fc60000400000 */
[----:B------:R-:W2:Y:S01]  /*14e50*/  LDL.LU R157, [R1+0x1d0] ;  /* 0x0001d000019d7983 */ /* 0x000ea20000300800 */
[----:B------:R-:W-:-:S03]  /*14e60*/  LEA R4, P0, R6, UR4, 0x1 ;  /* 0x0000000406047c11 */ /* 0x000fc6000f8008ff */
[----:B------:R-:W2:Y:S04]  /*14e70*/  LDL.LU R156, [R1+0x1d4] ;  /* 0x0001d400019c7983 */ /* 0x000ea80000300800 */
[----:B------:R-:W2:Y:S04]  /*14e80*/  LDL.LU R155, [R1+0x1d8] ;  /* 0x0001d800019b7983 */ /* 0x000ea80000300800 */
[----:B------:R-:W2:Y:S04]  /*14e90*/  LDL.LU R154, [R1+0x1dc] ;  /* 0x0001dc00019a7983 */ /* 0x000ea80000300800 */
[----:B------:R-:W2:Y:S01]  /*14ea0*/  LDL.LU R153, [R1+0x1e0] ;  /* 0x0001e00001997983 */ /* 0x000ea20000300800 */
[----:B------:R-:W-:-:S03]  /*14eb0*/  LEA.HI.X R5, R6, UR5, R10, 0x1, P0 ;  /* 0x0000000506057c11 */ /* 0x000fc600080f0c0a */
[----:B------:R-:W2:Y:S01]  /*14ec0*/  LDL.LU R152, [R1+0x1e4] ;  /* 0x0001e40001987983 */ /* 0x000ea20000300800 */
[----:B------:R-:W-:-:S03]  /*14ed0*/  F2FP.F16.F32.PACK_AB R3, RZ, R3 ;  /* 0x00000003ff03723e */ /* 0x000fc600000000ff */
[----:B------:R-:W2:Y:S04]  /*14ee0*/  LDL.LU R23, [R1+0x1e8] ;  /* 0x0001e80001177983 */ /* 0x000ea80000300800 */
[----:B------:R-:W2:Y:S04]  /*14ef0*/  LDL.LU R22, [R1+0x1ec] ;  /* 0x0001ec0001167983 */ /* 0x000ea80000300800 */
[----:B------:R-:W2:Y:S04]  /*14f00*/  LDL.LU R21, [R1+0x1f0] ;  /* 0x0001f00001157983 */ /* 0x000ea80000300800 */
[----:B------:R-:W2:Y:S04]  /*14f10*/  LDL.LU R20, [R1+0x1f4] ;  /* 0x0001f40001147983 */ /* 0x000ea80000300800 */
[----:B------:R-:W2:Y:S04]  /*14f20*/  LDL.LU R19, [R1+0x1f8] ;  /* 0x0001f80001137983 */ /* 0x000ea80000300800 */
[----:B------:R-:W2:Y:S04]  /*14f30*/  LDL.LU R18, [R1+0x1fc] ;  /* 0x0001fc0001127983 */ /* 0x000ea80000300800 */
[----:B------:R-:W3:Y:S04]  /*14f40*/  LDL.LU R7, [R1+0x8] ;  /* 0x0000080001077983 */ /* 0x000ee80000300800 */
[----:B------:R-:W4:Y:S04]  /*14f50*/  LDL.LU R6, [R1+0xc] ;  /* 0x00000c0001067983 */ /* 0x000f280000300800 */
[----:B------:R0:W-:Y:S04]  /*14f60*/  @P1 STG.E.U16 desc[UR36][R4.64], R3 ;  /* 0x0000000304001986 */ /* 0x0001e8000c101524 */
[----:B0-----:R-:W5:Y:S01]  /*14f70*/  LDL.LU R3, [R1+0x4] ;  /* 0x0000040001037983 */ /* 0x001f620000300800 */
[----:B------:R-:W-:Y:S01]  /*14f80*/  ISETP.GT.AND P0, PT, R0, 0x1, P3 ;  /* 0x000000010000780c */ /* 0x000fe20001f04270 */
[----:B------:R-:W-:Y:S01]  /*14f90*/  USHF.L.U32 UR5, UR8, 0x4, URZ ;  /* 0x0000000408057899 */ /* 0x000fe2000800063f */
[----:B------:R-:W-:Y:S01]  /*14fa0*/  ISETP.GT.AND P2, PT, R17, 0x8, PT ;  /* 0x000000081100780c */ /* 0x000fe20003f44270 */
[----:B------:R-:W-:Y:S01]  /*14fb0*/  USHF.L.U64.HI UR4, UR8, 0x4, UR9 ;  /* 0x0000000408047899 */ /* 0x000fe20008010209 */
[----:B---3--:R-:W-:-:S05]  /*14fc0*/  FMUL R7, R7, R2 ;  /* 0x0000000207077220 */ /* 0x008fca0000400000 */
[----:B------:R-:W-:-:S04]  /*14fd0*/  F2FP.F16.F32.PACK_AB R7, RZ, R7 ;  /* 0x00000007ff07723e */ /* 0x000fc800000000ff */
[----:B------:R-:W-:Y:S01]  /*14fe0*/  PRMT R8, R7, 0x7610, R8 ;  /* 0x0000761007087816 */ /* 0x000fe20000000008 */
[----:B-----5:R-:W-:-:S05]  /*14ff0*/  FMUL R3, R3, R2 ;  /* 0x0000000203037220 */ /* 0x020fca0000400000 */
[----:B------:R-:W-:-:S05]  /*15000*/  F2FP.F16.F32.PACK_AB R3, RZ, R3 ;  /* 0x00000003ff03723e */ /* 0x000fca00000000ff */
[----:B------:R4:W-:Y:S01]  /*15010*/  @P0 STG.E.U16 desc[UR36][R4.64+0x2], R3 ;  /* 0x0000020304000986 */ /* 0x0009e2000c101524 */
[----:B------:R-:W-:Y:S01]  /*15020*/  ISETP.GT.AND P0, PT, R0, RZ, P2 ;  /* 0x000000ff0000720c */ /* 0x000fe20001704270 */
[----:B----4-:R-:W-:Y:S01]  /*15030*/  FMUL R3, R6, R2 ;  /* 0x0000000206037220 */ /* 0x010fe20000400000 */
[----:B------:R-:W-:-:S04]  /*15040*/  IADD3 R6, P1, R4, UR5, RZ ;  /* 0x0000000504067c10 */ /* 0x000fc8000ff3e0ff */
[----:B------:R-:W-:Y:S02]  /*15050*/  IADD3.X R7, R5, UR4, RZ, P1, !PT ;  /* 0x0000000405077c10 */ /* 0x000fe40008ffe4ff */
[----:B------:R-:W-:-:S05]  /*15060*/  F2FP.F16.F32.PACK_AB R3, RZ, R3 ;  /* 0x00000003ff03723e */ /* 0x000fca00000000ff */
[----:B------:R0:W-:Y:S01]  /*15070*/  @P0 STG.E.U16 desc[UR36][R6.64], R8 ;  /* 0x0000000806000986 */ /* 0x0001e2000c101524 */
[----:B------:R-:W-:-:S03]  /*15080*/  ISETP.GT.AND P0, PT, R0, 0x1, P2 ;  /* 0x000000010000780c */ /* 0x000fc60001704270 */
[----:B0-----:R-:W3:Y:S10]  /*15090*/  LDL.LU R8, [R1+0x50] ;  /* 0x0000500001087983 */ /* 0x001ef40000300800 */
[----:B------:R0:W-:Y:S04]  /*150a0*/  @P0 STG.E.U16 desc[UR36][R6.64+0x2], R3 ;  /* 0x0000020306000986 */ /* 0x0001e8000c101524 */
[----:B0-----:R-:W4:Y:S01]  /*150b0*/  LDL.LU R3, [R1+0x10] ;  /* 0x0000100001037983 */ /* 0x001f220000300800 */
[----:B------:R-:W-:Y:S01]  /*150c0*/  ISETP.GT.AND P0, PT, R0, 0x8, P3 ;  /* 0x000000080000780c */ /* 0x000fe20001f04270 */
[----:B----4-:R-:W-:-:S05]  /*150d0*/  FMUL R3, R3, R2 ;  /* 0x0000000203037220 */ /* 0x010fca0000400000 */
[----:B------:R-:W-:-:S07]  /*150e0*/  F2FP.F16.F32.PACK_AB R3, RZ, R3 ;  /* 0x00000003ff03723e */ /* 0x000fce00000000ff */
        /* <DEDUP_REMOVED lines=73> */
[----:B---3--:R-:W-:-:S05]  /*15580*/  FMUL R8, R8, R2 ;  /* 0x0000000208087220 */ /* 0x008fca0000400000 */
[----:B------:R-:W-:Y:S01]  /*15590*/  F2FP.F16.F32.PACK_AB R8, RZ, R8 ;  /* 0x00000008ff08723e */ /* 0x000fe200000000ff */
[----:B----4-:R-:W-:-:S05]  /*155a0*/  FMUL R3, R3, R2 ;  /* 0x0000000203037220 */ /* 0x010fca0000400000 */
[----:B------:R-:W-:-:S05]  /*155b0*/  F2FP.F16.F32.PACK_AB R3, RZ, R3 ;  /* 0x00000003ff03723e */ /* 0x000fca00000000ff */
[----:B------:R0:W-:Y:S01]  /*155c0*/  @P0 STG.E.U16 desc[UR36][R6.64+0x42], R3 ;  /* 0x0000420306000986 */ /* 0x0001e2000c101524 */
[----:B------:R-:W-:-:S03]  /*155d0*/  ISETP.GT.AND P0, PT, R0, 0x28, P3 ;  /* 0x000000280000780c */ /* 0x000fc60001f04270 */
[----:B0-----:R-:W3:Y:S01]  /*155e0*/  LDL.LU R3, [R1+0x54] ;  /* 0x0000540001037983 */ /* 0x001ee20000300800 */
[----:B------:R-:W-:-:S09]  /*155f0*/  ISETP.GT.AND P1, PT, R0, 0x29, P3 ;  /* 0x000000290000780c */ /* 0x000fd20001f24270 */
[----:B------:R0:W-:Y:S04]  /*15600*/  @P0 STG.E.U16 desc[UR36][R4.64+0x50], R8 ;  /* 0x0000500804000986 */ /* 0x0001e8000c101524 */
[----:B0-----:R-:W4:Y:S01]  /*15610*/  LDL.LU R8, [R1+0x58] ;  /* 0x0000580001087983 */ /* 0x001f220000300800 */
[----:B---3--:R-:W-:-:S05]  /*15620*/  FMUL R3, R3, R2 ;  /* 0x0000000203037220 */ /* 0x008fca0000400000 */
[----:B------:R-:W-:-:S05]  /*15630*/  F2FP.F16.F32.PACK_AB R3, RZ, R3 ;  /* 0x00000003ff03723e */ /* 0x000fca00000000ff */
[----:B------:R0:W-:Y:S01]  /*15640*/  @P1 STG.E.U16 desc[UR36][R4.64+0x52], R3 ;  /* 0x0000520304001986 */ /* 0x0001e2000c101524 */
[----:B----4-:R-:W-:-:S05]  /*15650*/  FMUL R8, R8, R2 ;  /* 0x0000000208087220 */ /* 0x010fca0000400000 */
[----:B------:R-:W-:Y:S01]  /*15660*/  F2FP.F16.F32.PACK_AB R8, RZ, R8 ;  /* 0x00000008ff08723e */ /* 0x000fe200000000ff */
[----:B0-----:R-:W3:Y:S03]  /*15670*/  LDL.LU R3, [R1+0x5c] ;  /* 0x00005c0001037983 */ /* 0x001ee60000300800 */
[----:B------:R-:W-:Y:S02]  /*15680*/  PRMT R10, R8, 0x7610, R10 ;  /* 0x00007610080a7816 */ /* 0x000fe4000000000a */
[----:B------:R-:W4:Y:S01]  /*15690*/  LDL.LU R8, [R1+0x64] ;  /* 0x0000640001087983 */ /* 0x000f220000300800 */
[C---:B------:R-:W-:Y:S02]  /*156a0*/  ISETP.GT.AND P1, PT, R0.reuse, 0x28, P2 ;  /* 0x000000280000780c */ /* 0x040fe40001724270 */
[C---:B------:R-:W-:Y:S02]  /*156b0*/  ISETP.GT.AND P4, PT, R0.reuse, 0x29, P2 ;  /* 0x000000290000780c */ /* 0x040fe40001784270 */
[C---:B------:R-:W-:Y:S01]  /*156c0*/  ISETP.GT.AND P5, PT, R0.reuse, 0x30, P3 ;  /* 0x000000300000780c */ /* 0x040fe20001fa4270 */
[----:B------:R-:W-:Y:S01]  /*156d0*/  FMUL R9, R9, R2 ;  /* 0x0000000209097220 */ /* 0x000fe20000400000 */
[----:B------:R-:W-:-:S04]  /*156e0*/  ISETP.GT.AND P0, PT, R0, 0x31, P3 ;  /* 0x000000310000780c */ /* 0x000fc80001f04270 */
[----:B------:R-:W-:-:S03]  /*156f0*/  F2FP.F16.F32.PACK_AB R9, RZ, R9 ;  /* 0x00000009ff09723e */ /* 0x000fc600000000ff */
[----:B------:R0:W-:Y:S04]  /*15700*/  @P1 STG.E.U16 desc[UR36][R6.64+0x50], R10 ;  /* 0x0000500a06001986 */ /* 0x0001e8000c101524 */
[----:B0-----:R-:W5:Y:S01]  /*15710*/  LDL.LU R10, [R1+0x74] ;  /* 0x00007400010a7983 */ /* 0x001f620000300800 */
[----:B---3--:R-:W-:-:S05]  /*15720*/  FMUL R3, R3, R2 ;  /* 0x0000000203037220 */ /* 0x008fca0000400000 */
[----:B------:R-:W-:Y:S01]  /*15730*/  F2FP.F16.F32.PACK_AB R3, RZ, R3 ;  /* 0x00000003ff03723e */ /* 0x000fe200000000ff */
[----:B----4-:R-:W-:-:S04]  /*15740*/  FMUL R8, R8, R2 ;  /* 0x0000000208087220 */ /* 0x010fc80000400000 */
[----:B------:R0:W-:Y:S04]  /*15750*/  @P4 STG.E.U16 desc[UR36][R6.64+0x52], R3 ;  /* 0x0000520306004986 */ /* 0x0001e8000c101524 */
[----:B------:R1:W-:Y:S01]  /*15760*/  @P5 STG.E.U16 desc[UR36][R4.64+0x60], R9 ;  /* 0x0000600904005986 */ /* 0x0003e2000c101524 */
[----:B0-----:R-:W-:-:S03]  /*15770*/  F2FP.F16.F32.PACK_AB R3, RZ, R8 ;  /* 0x00000008ff03723e */ /* 0x001fc600000000ff */
[----:B------:R-:W3:Y:S01]  /*15780*/  LDL.LU R8, [R1+0x68] ;  /* 0x0000680001087983 */ /* 0x000ee20000300800 */
[----:B-1----:R-:W-:-:S03]  /*15790*/  PRMT R9, R3, 0x7610, R9 ;  /* 0x0000761003097816 */ /* 0x002fc60000000009 */
[----:B------:R-:W4:Y:S04]  /*157a0*/  LDL.LU R3, [R1+0x6c] ;  /* 0x00006c0001037983 */ /* 0x000f280000300800 */
[----:B------:R0:W-:Y:S04]  /*157b0*/  @P0 STG.E.U16 desc[UR36][R4.64+0x62], R9 ;  /* 0x0000620904000986 */ /* 0x0001e8000c101524 */
[----:B0-----:R-:W2:Y:S01]  /*157c0*/  LDL.LU R9, [R1+0x70] ;  /* 0x0000700001097983 */ /* 0x001ea20000300800 */
[----:B------:R-:W-:Y:S01]  /*157d0*/  ISETP.GT.AND P1, PT, R0, 0x30, P2 ;  /* 0x000000300000780c */ /* 0x000fe20001724270 */
[----:B---3--:R-:W-:-:S05]  /*157e0*/  FMUL R8, R8, R2 ;  /* 0x0000000208087220 */ /* 0x008fca0000400000 */
[----:B------:R-:W-:-:S07]  /*157f0*/  F2FP.F16.F32.PACK_AB R8, RZ, R8 ;  /* 0x00000008ff08723e */ /* 0x000fce00000000ff */
[----:B------:R0:W-:Y:S01]  /*15800*/  @P1 STG.E.U16 desc[UR36][R6.64+0x60], R8 ;  /* 0x0000600806001986 */ /* 0x0001e2000c101524 */
[----:B--2---:R-:W-:-:S05]  /*15810*/  FMUL R9, R9, R2 ;  /* 0x0000000209097220 */ /* 0x004fca0000400000 */
[----:B0-----:R-:W-:-:S04]  /*15820*/  F2FP.F16.F32.PACK_AB R8, RZ, R9 ;  /* 0x00000009ff08723e */ /* 0x001fc800000000ff */
[----:B------:R-:W-:Y:S02]  /*15830*/  PRMT R9, R8, 0x7610, R9 ;  /* 0x0000761008097816 */ /* 0x000fe40000000009 */
[----:B------:R-:W2:Y:S01]  /*15840*/  LDL.LU R8, [R1+0x78] ;  /* 0x0000780001087983 */ /* 0x000ea20000300800 */
[----:B------:R-:W-:Y:S01]  /*15850*/  ISETP.GT.AND P4, PT, R0, 0x31, P2 ;  /* 0x000000310000780c */ /* 0x000fe20001784270 */
[-C--:B----4-:R-:W-:Y:S01]  /*15860*/  FMUL R3, R3, R2.reuse ;  /* 0x0000000203037220 */ /* 0x090fe20000400000 */
[----:B-----5:R-:W-:Y:S01]  /*15870*/  FMUL R10, R10, R2 ;  /* 0x000000020a0a7220 */ /* 0x020fe20000400000 */
[----:B------:R-:W-:-:S03]  /*15880*/  ISETP.GT.AND P5, PT, R0, 0x38, P3 ;  /* 0x000000380000780c */ /* 0x000fc60001fa4270 */
[----:B------:R-:W-:Y:S02]  /*15890*/  F2FP.F16.F32.PACK_AB R3, RZ, R3 ;  /* 0x00000003ff03723e */ /* 0x000fe400000000ff */
[----:B------:R-:W-:-:S05]  /*158a0*/  ISETP.GT.AND P6, PT, R0, 0x39, P3 ;  /* 0x000000390000780c */ /* 0x000fca0001fc4270 */
[----:B------:R0:W-:Y:S04]  /*158b0*/  @P4 STG.E.U16 desc[UR36][R6.64+0x62], R3 ;  /* 0x0000620306004986 */ /* 0x0001e8000c101524 */
[----:B------:R1:W-:Y:S01]  /*158c0*/  @P5 STG.E.U16 desc[UR36][R4.64+0x70], R9 ;  /* 0x0000700904005986 */ /* 0x0003e2000c101524 */
[----:B0-----:R-:W-:-:S04]  /*158d0*/  F2FP.F16.F32.PACK_AB R3, RZ, R10 ;  /* 0x0000000aff03723e */ /* 0x001fc800000000ff */
[----:B------:R-:W-:Y:S01]  /*158e0*/  PRMT R10, R3, 0x7610, R10 ;  /* 0x00007610030a7816 */ /* 0x000fe2000000000a */
[----:B-1----:R-:W3:Y:S04]  /*158f0*/  LDL.LU R9, [R1+0x7c] ;  /* 0x00007c0001097983 */ /* 0x002ee80000300800 */
[----:B------:R0:W-:Y:S01]  /*15900*/  @P6 STG.E.U16 desc[UR36][R4.64+0x72], R10 ;  /* 0x0000720a04006986 */ /* 0x0001e2000c101524 */
[----:B--2---:R-:W-:-:S05]  /*15910*/  FMUL R8, R8, R2 ;  /* 0x0000000208087220 */ /* 0x004fca0000400000 */
[----:B------:R-:W-:Y:S02]  /*15920*/  F2FP.F16.F32.PACK_AB R3, RZ, R8 ;  /* 0x00000008ff03723e */ /* 0x000fe400000000ff */
[----:B------:R-:W2:Y:S02]  /*15930*/  LDL.LU R8, [R1+0x80] ;  /* 0x0000800001087983 */ /* 0x000ea40000300800 */
[----:B0-----:R-:W-:Y:S02]  /*15940*/  PRMT R10, R3, 0x7610, R10 ;  /* 0x00007610030a7816 */ /* 0x001fe4000000000a */
[----:B------:R-:W4:Y:S01]  /*15950*/  LDL.LU R3, [R1+0x84] ;  /* 0x0000840001037983 */ /* 0x000f220000300800 */
[----:B------:R-:W-:-:S13]  /*15960*/  ISETP.GT.AND P0, PT, R0, 0x38, P2 ;  /* 0x000000380000780c */ /* 0x000fda0001704270 */
[----:B------:R0:W-:Y:S01]  /*15970*/  @P0 STG.E.U16 desc[UR36][R6.64+0x70], R10 ;  /* 0x0000700a06000986 */ /* 0x0001e2000c101524 */
[-C--:B--2---:R-:W-:Y:S01]  /*15980*/  FMUL R8, R8, R2.reuse ;  /* 0x0000000208087220 */ /* 0x084fe20000400000 */
[----:B----4-:R-:W-:-:S04]  /*15990*/  FMUL R3, R3, R2 ;  /* 0x0000000203037220 */ /* 0x010fc80000400000 */
[----:B0-----:R-:W-:Y:S02]  /*159a0*/  F2FP.F16.F32.PACK_AB R10, RZ, R8 ;  /* 0x00000008ff0a723e */ /* 0x001fe400000000ff */
[----:B------:R-:W-:Y:S02]  /*159b0*/  F2FP.F16.F32.PACK_AB R8, RZ, R3 ;  /* 0x00000003ff08723e */ /* 0x000fe400000000ff */
[----:B------:R-:W2:Y:S01]  /*159c0*/  LDL.LU R3, [R1+0x88] ;  /* 0x0000880001037983 */ /* 0x000ea20000300800 */
[----:B------:R-:W-:Y:S01]  /*159d0*/  ISETP.GT.AND P1, PT, R0, 0x39, P2 ;  /* 0x000000390000780c */ /* 0x000fe20001724270 */
[----:B---3--:R-:W-:-:S05]  /*159e0*/  FMUL R9, R9, R2 ;  /* 0x0000000209097220 */ /* 0x008fca0000400000 */
[----:B------:R-:W-:-:S07]  /*159f0*/  F2FP.F16.F32.PACK_AB R9, RZ, R9 ;  /* 0x00000009ff09723e */ /* 0x000fce00000000ff */
[----:B------:R0:W-:Y:S04]  /*15a00*/  @P1 STG.E.U16 desc[UR36][R6.64+0x72], R9 ;  /* 0x0000720906001986 */ /* 0x0001e8000c101524 */
[----:B0-----:R-:W3:Y:S01]  /*15a10*/  LDL.LU R9, [R1+0x94] ;  /* 0x0000940001097983 */ /* 0x001ee20000300800 */
[----:B--2---:R-:W-:-:S05]  /*15a20*/  FMUL R3, R3, R2 ;  /* 0x0000000203037220 */ /* 0x004fca0000400000 */
[----:B------:R-:W-:-:S04]  /*15a30*/  F2FP.F16.F32.PACK_AB R3, RZ, R3 ;  /* 0x00000003ff03723e */ /* 0x000fc800000000ff */
[----:B------:R-:W-:Y:S02]  /*15a40*/  PRMT R12, R3, 0x7610, R12 ;  /* 0x00007610030c7816 */ /* 0x000fe4000000000c */
[----:B------:R-:W2:Y:S01]  /*15a50*/  LDL.LU R3, [R1+0x90] ;  /* 0x0000900001037983 */ /* 0x000ea20000300800 */
[----:B------:R-:W-:-:S13]  /*15a60*/  ISETP.GT.AND P4, PT, R0, 0x40, P3 ;  /* 0x000000400000780c */ /* 0x000fda0001f84270 */
[----:B------:R0:W-:Y:S01]  /*15a70*/  @P4 STG.E.U16 desc[UR36][R4.64+0x80], R10 ;  /* 0x0000800a04004986 */ /* 0x0001e2000c101524 */
[----:B--2---:R-:W-:-:S05]  /*15a80*/  FMUL R3, R3, R2 ;  /* 0x0000000203037220 */ /* 0x004fca0000400000 */
[----:B0-----:R-:W-:Y:S02]  /*15a90*/  F2FP.F16.F32.PACK_AB R10, RZ, R3 ;  /* 0x00000003ff0a723e */ /* 0x001fe400000000ff */
[----:B------:R-:W2:Y:S01]  /*15aa0*/  LDL.LU R3, [R1+0x98] ;  /* 0x0000980001037983 */ /* 0x000ea20000300800 */
[C---:B------:R-:W-:Y:S02]  /*15ab0*/  ISETP.GT.AND P5, PT, R0.reuse, 0x41, P3 ;  /* 0x000000410000780c */ /* 0x040fe40001fa4270 */
[C---:B------:R-:W-:Y:S01]  /*15ac0*/  ISETP.GT.AND P0, PT, R0.reuse, 0x40, P2 ;  /* 0x000000400000780c */ /* 0x040fe20001704270 */
[-C--:B---3--:R-:W-:Y:S01]  /*15ad0*/  FMUL R9, R9, R2.reuse ;  /* 0x0000000209097220 */ /* 0x088fe20000400000 */
[C---:B------:R-:W-:Y:S01]  /*15ae0*/  ISETP.GT.AND P1, PT, R0.reuse, 0x41, P2 ;  /* 0x000000410000780c */ /* 0x040fe20001724270 */
[----:B------:R-:W-:Y:S01]  /*15af0*/  FMUL R11, R11, R2 ;  /* 0x000000020b0b7220 */ /* 0x000fe20000400000 */
[----:B------:R-:W-:Y:S02]  /*15b00*/  ISETP.GT.AND P4, PT, R0, 0x48, P3 ;  /* 0x000000480000780c */ /* 0x000fe40001f84270 */
[----:B------:R-:W-:-:S05]  /*15b10*/  F2FP.F16.F32.PACK_AB R9, RZ, R9 ;  /* 0x00000009ff09723e */ /* 0x000fca00000000ff */
[----:B------:R0:W-:Y:S01]  /*15b20*/  @P5 STG.E.U16 desc[UR36][R4.64+0x82], R8 ;  /* 0x0000820804005986 */ /* 0x0001e2000c101524 */
[----:B------:R-:W-:-:S03]  /*15b30*/  ISETP.GT.AND P5, PT, R0, 0x49, P3 ;  /* 0x000000490000780c */ /* 0x000fc60001fa4270 */
[----:B------:R1:W-:Y:S01]  /*15b40*/  @P0 STG.E.U16 desc[UR36][R6.64+0x80], R12 ;  /* 0x0000800c06000986 */ /* 0x0003e2000c101524 */
[----:B------:R-:W-:Y:S02]  /*15b50*/  ISETP.GT.AND P0, PT, R0, 0x48, P2 ;  /* 0x000000480000780c */ /* 0x000fe40001704270 */
[----:B------:R-:W-:Y:S02]  /*15b60*/  F2FP.F16.F32.PACK_AB R11, RZ, R11 ;  /* 0x0000000bff0b723e */ /* 0x000fe400000000ff */
[----:B0-----:R-:W-:-:S03]  /*15b70*/  PRMT R8, R10, 0x7610, R8 ;  /* 0x000076100a087816 */ /* 0x001fc60000000008 */
[----:B------:R-:W-:Y:S01]  /*15b80*/  @P1 STG.E.U16 desc[UR36][R6.64+0x82], R11 ;  /* 0x0000820b06001986 */ /* 0x000fe2000c101524 */
[----:B-1----:R-:W-:Y:S02]  /*15b90*/  PRMT R12, R9, 0x7610, R12 ;  /* 0x00007610090c7816 */ /* 0x002fe4000000000c */
[C---:B------:R-:W-:Y:S01]  /*15ba0*/  ISETP.GT.AND P1, PT, R0.reuse, 0x49, P2 ;  /* 0x000000490000780c */ /* 0x040fe20001724270 */
[----:B------:R0:W-:Y:S01]  /*15bb0*/  @P4 STG.E.U16 desc[UR36][R4.64+0x90], R8 ;  /* 0x0000900804004986 */ /* 0x0001e2000c101524 */
[----:B------:R-:W-:-:S03]  /*15bc0*/  ISETP.GT.AND P4, PT, R0, 0x50, P3 ;  /* 0x000000500000780c */ /* 0x000fc60001f84270 */
[----:B------:R1:W-:Y:S01]  /*15bd0*/  @P5 STG.E.U16 desc[UR36][R4.64+0x92], R12 ;  /* 0x0000920c04005986 */ /* 0x0003e2000c101524 */
[----:B0-----:R-:W-:Y:S01]  /*15be0*/  FMUL R8, R233, R2 ;  /* 0x00000002e9087220 */ /* 0x001fe20000400000 */
[----:B------:R-:W-:-:S04]  /*15bf0*/  ISETP.GT.AND P5, PT, R0, 0x51, P3 ;  /* 0x000000510000780c */ /* 0x000fc80001fa4270 */
[----:B------:R-:W-:-:S04]  /*15c00*/  F2FP.F16.F32.PACK_AB R8, RZ, R8 ;  /* 0x00000008ff08723e */ /* 0x000fc800000000ff */
[----:B-1----:R-:W-:Y:S02]  /*15c10*/  PRMT R12, R8, 0x7610, R12 ;  /* 0x00007610080c7816 */ /* 0x002fe4000000000c */
[----:B------:R-:W-:Y:S01]  /*15c20*/  ISETP.GT.AND P6, PT, R0, 0x71, P3 ;  /* 0x000000710000780c */ /* 0x000fe20001fc4270 */
[----:B--2---:R-:W-:-:S05]  /*15c30*/  FMUL R3, R3, R2 ;  /* 0x0000000203037220 */ /* 0x004fca0000400000 */
[----:B------:R-:W-:Y:S01]  /*15c40*/  F2FP.F16.F32.PACK_AB R10, RZ, R3 ;  /* 0x00000003ff0a723e */ /* 0x000fe200000000ff */
[----:B------:R-:W-:-:S05]  /*15c50*/  FMUL R3, R235, R2 ;  /* 0x00000002eb037220 */ /* 0x000fca0000400000 */
[----:B------:R-:W-:Y:S01]  /*15c60*/  F2FP.F16.F32.PACK_AB R9, RZ, R3 ;  /* 0x00000003ff09723e */ /* 0x000fe200000000ff */
[-C--:B------:R-:W-:Y:S01]  /*15c70*/  FMUL R3, R234, R2.reuse ;  /* 0x00000002ea037220 */ /* 0x080fe20000400000 */
[----:B------:R0:W-:Y:S04]  /*15c80*/  @P0 STG.E.U16 desc[UR36][R6.64+0x90], R10 ;  /* 0x0000900a06000986 */ /* 0x0001e8000c101524 */
[----:B------:R-:W-:Y:S02]  /*15c90*/  F2FP.F16.F32.PACK_AB R3, RZ, R3 ;  /* 0x00000003ff03723e */ /* 0x000fe400000000ff */
[----:B------:R-:W-:Y:S01]  /*15ca0*/  PRMT R11, R9, 0x7610, R11 ;  /* 0x00007610090b7816 */ /* 0x000fe2000000000b */
[-C--:B------:R-:W-:Y:S01]  /*15cb0*/  FMUL R9, R232, R2.reuse ;  /* 0x00000002e8097220 */ /* 0x080fe20000400000 */
[----:B0-----:R-:W-:Y:S01]  /*15cc0*/  PRMT R10, R3, 0x7610, R10 ;  /* 0x00007610030a7816 */ /* 0x001fe2000000000a */
[----:B------:R-:W-:-:S02]  /*15cd0*/  FMUL R3, R231, R2 ;  /* 0x00000002e7037220 */ /* 0x000fc40000400000 */
[----:B------:R0:W-:Y:S01]  /*15ce0*/  @P1 STG.E.U16 desc[UR36][R6.64+0x92], R11 ;  /* 0x0000920b06001986 */ /* 0x0001e2000c101524 */
[----:B------:R-:W-:Y:S02]  /*15cf0*/  ISETP.GT.AND P1, PT, R0, 0x50, P2 ;  /* 0x000000500000780c */ /* 0x000fe40001724270 */
[----:B------:R-:W-:Y:S02]  /*15d00*/  F2FP.F16.F32.PACK_AB R9, RZ, R9 ;  /* 0x00000009ff09723e */ /* 0x000fe400000000ff */
[----:B------:R-:W-:Y:S01]  /*15d10*/  F2FP.F16.F32.PACK_AB R8, RZ, R3 ;  /* 0x00000003ff08723e */ /* 0x000fe200000000ff */
[----:B------:R-:W-:Y:S01]  /*15d20*/  FMUL R3, R230, R2 ;  /* 0x00000002e6037220 */ /* 0x000fe20000400000 */
[C---:B------:R-:W-:Y:S01]  /*15d30*/  ISETP.GT.AND P0, PT, R0.reuse, 0x51, P2 ;  /* 0x000000510000780c */ /* 0x040fe20001704270 */
[----:B------:R1:W-:Y:S01]  /*15d40*/  @P4 STG.E.U16 desc[UR36][R4.64+0xa0], R10 ;  /* 0x0000a00a04004986 */ /* 0x0003e2000c101524 */
[----:B------:R-:W-:Y:S02]  /*15d50*/  ISETP.GT.AND P4, PT, R0, 0x58, P3 ;  /* 0x000000580000780c */ /* 0x000fe40001f84270 */
[----:B0-----:R-:W-:-:S02]  /*15d60*/  PRMT R11, R9, 0x7610, R11 ;  /* 0x00007610090b7816 */ /* 0x001fc4000000000b */
[----:B------:R-:W-:Y:S01]  /*15d70*/  F2FP.F16.F32.PACK_AB R9, RZ, R3 ;  /* 0x00000003ff09723e */ /* 0x000fe200000000ff */
[-C--:B------:R-:W-:Y:S01]  /*15d80*/  FMUL R3, R228, R2.reuse ;  /* 0x00000002e4037220 */ /* 0x080fe20000400000 */
[----:B------:R-:W-:Y:S01]  /*15d90*/  PRMT R13, R8, 0x7610, R13 ;  /* 0x00007610080d7816 */ /* 0x000fe2000000000d */
[----:B------:R-:W-:Y:S01]  /*15da0*/  FMUL R8, R229, R2 ;  /* 0x00000002e5087220 */ /* 0x000fe20000400000 */
[----:B------:R-:W-:Y:S01]  /*15db0*/  @P5 STG.E.U16 desc[UR36][R4.64+0xa2], R12 ;  /* 0x0000a20c04005986 */ /* 0x000fe2000c101524 */
[----:B------:R-:W-:Y:S02]  /*15dc0*/  ISETP.GT.AND P5, PT, R0, 0x59, P3 ;  /* 0x000000590000780c */ /* 0x000fe40001fa4270 */
[----:B------:R-:W-:Y:S01]  /*15dd0*/  F2FP.F16.F32.PACK_AB R3, RZ, R3 ;  /* 0x00000003ff03723e */ /* 0x000fe200000000ff */
[----:B------:R0:W-:Y:S01]  /*15de0*/  @P1 STG.E.U16 desc[UR36][R6.64+0xa0], R11 ;  /* 0x0000a00b06001986 */ /* 0x0001e2000c101524 */
[----:B-1----:R-:W-:Y:S01]  /*15df0*/  F2FP.F16.F32.PACK_AB R10, RZ, R8 ;  /* 0x00000008ff0a723e */ /* 0x002fe200000000ff */
[----:B------:R-:W-:-:S02]  /*15e00*/  FMUL R8, R227, R2 ;  /* 0x00000002e3087220 */ /* 0x000fc40000400000 */
[----:B------:R-:W-:Y:S01]  /*15e10*/  @P0 STG.E.U16 desc[UR36][R6.64+0xa2], R13 ;  /* 0x0000a20d06000986 */ /* 0x000fe2000c101524 */
[C---:B------:R-:W-:Y:S02]  /*15e20*/  ISETP.GT.AND P0, PT, R0.reuse, 0x58, P2 ;  /* 0x000000580000780c */ /* 0x040fe40001704270 */
[C---:B------:R-:W-:Y:S01]  /*15e30*/  ISETP.GT.AND P1, PT, R0.reuse, 0x59, P2 ;  /* 0x000000590000780c */ /* 0x040fe20001724270 */
[----:B------:R1:W-:Y:S01]  /*15e40*/  @P4 STG.E.U16 desc[UR36][R4.64+0xb0], R9 ;  /* 0x0000b00904004986 */ /* 0x0003e2000c101524 */
[----:B------:R-:W-:Y:S02]  /*15e50*/  ISETP.GT.AND P4, PT, R0, 0x60, P3 ;  /* 0x000000600000780c */ /* 0x000fe40001f84270 */
[----:B0-----:R-:W-:Y:S01]  /*15e60*/  PRMT R11, R3, 0x7610, R11 ;  /* 0x00007610030b7816 */ /* 0x001fe2000000000b */
[----:B------:R-:W-:Y:S01]  /*15e70*/  FMUL R3, R226, R2 ;  /* 0x00000002e2037220 */ /* 0x000fe20000400000 */
[----:B------:R-:W-:Y:S01]  /*15e80*/  F2FP.F16.F32.PACK_AB R8, RZ, R8 ;  /* 0x00000008ff08723e */ /* 0x000fe200000000ff */
[----:B------:R0:W-:Y:S03]  /*15e90*/  @P5 STG.E.U16 desc[UR36][R4.64+0xb2], R10 ;  /* 0x0000b20a04005986 */ /* 0x0001e6000c101524 */
[----:B-1----:R-:W-:Y:S01]  /*15ea0*/  F2FP.F16.F32.PACK_AB R9, RZ, R3 ;  /* 0x00000003ff09723e */ /* 0x002fe200000000ff */
[-C--:B------:R-:W-:Y:S01]  /*15eb0*/  FMUL R3, R225, R2.reuse ;  /* 0x00000002e1037220 */ /* 0x080fe20000400000 */
[----:B------:R-:W-:Y:S01]  /*15ec0*/  PRMT R12, R8, 0x7610, R12 ;  /* 0x00007610080c7816 */ /* 0x000fe2000000000c */
[----:B------:R-:W-:Y:S01]  /*15ed0*/  FMUL R8, R224, R2 ;  /* 0x00000002e0087220 */ /* 0x000fe20000400000 */
[----:B------:R1:W-:Y:S01]  /*15ee0*/  @P0 STG.E.U16 desc[UR36][R6.64+0xb0], R11 ;  /* 0x0000b00b06000986 */ /* 0x0003e2000c101524 */
[----:B0-----:R-:W-:-:S02]  /*15ef0*/  PRMT R10, R9, 0x7610, R10 ;  /* 0x00007610090a7816 */ /* 0x001fc4000000000a */
[----:B------:R-:W-:Y:S01]  /*15f00*/  F2FP.F16.F32.PACK_AB R3, RZ, R3 ;  /* 0x00000003ff03723e */ /* 0x000fe200000000ff */
[----:B------:R0:W-:Y:S01]  /*15f10*/  @P1 STG.E.U16 desc[UR36][R6.64+0xb2], R12 ;  /* 0x0000b20c06001986 */ /* 0x0001e2000c101524 */
[C---:B------:R-:W-:Y:S01]  /*15f20*/  ISETP.GT.AND P5, PT, R0.reuse, 0x61, P3 ;  /* 0x000000610000780c */ /* 0x040fe20001fa4270 */
[-C--:B------:R-:W-:Y:S01]  /*15f30*/  FMUL R9, R223, R2.reuse ;  /* 0x00000002df097220 */ /* 0x080fe20000400000 */
[C---:B------:R-:W-:Y:S01]  /*15f40*/  ISETP.GT.AND P1, PT, R0.reuse, 0x60, P2 ;  /* 0x000000600000780c */ /* 0x040fe20001724270 */
[----:B------:R-:W-:Y:S01]  /*15f50*/  @P4 STG.E.U16 desc[UR36][R4.64+0xc0], R10 ;  /* 0x0000c00a04004986 */ /* 0x000fe2000c101524 */
[----:B------:R-:W-:Y:S02]  /*15f60*/  ISETP.GT.AND P4, PT, R0, 0x61, P2 ;  /* 0x000000610000780c */ /* 0x000fe40001784270 */
[----:B-1----:R-:W-:Y:S01]  /*15f70*/  PRMT R11, R3, 0x7610, R11 ;  /* 0x00007610030b7816 */ /* 0x002fe2000000000b */
[----:B------:R-:W-:Y:S01]  /*15f80*/  FMUL R3, R222, R2 ;  /* 0x00000002de037220 */ /* 0x000fe20000400000 */
[----:B------:R-:W-:-:S02]  /*15f90*/  F2FP.F16.F32.PACK_AB R8, RZ, R8 ;  /* 0x00000008ff08723e */ /* 0x000fc400000000ff */
[----:B------:R-:W-:Y:S02]  /*15fa0*/  F2FP.F16.F32.PACK_AB R9, RZ, R9 ;  /* 0x00000009ff09723e */ /* 0x000fe400000000ff */
[----:B0-----:R-:W-:Y:S02]  /*15fb0*/  PRMT R12, R8, 0x7610, R12 ;  /* 0x00007610080c7816 */ /* 0x001fe4000000000c */
[----:B------:R-:W-:Y:S01]  /*15fc0*/  F2FP.F16.F32.PACK_AB R8, RZ, R3 ;  /* 0x00000003ff08723e */ /* 0x000fe200000000ff */
[-C--:B------:R-:W-:Y:S01]  /*15fd0*/  FMUL R3, R221, R2.reuse ;  /* 0x00000002dd037220 */ /* 0x080fe20000400000 */
[----:B------:R-:W-:Y:S01]  /*15fe0*/  PRMT R13, R9, 0x7610, R13 ;  /* 0x00007610090d7816 */ /* 0x000fe2000000000d */
[----:B------:R0:W-:Y:S01]  /*15ff0*/  @P5 STG.E.U16 desc[UR36][R4.64+0xc2], R11 ;  /* 0x0000c20b04005986 */ /* 0x0001e2000c101524 */
[----:B------:R-:W-:Y:S02]  /*16000*/  ISETP.GT.AND P0, PT, R0, 0x68, P3 ;  /* 0x000000680000780c */ /* 0x000fe40001f04270 */
[----:B------:R-:W-:Y:S01]  /*16010*/  F2FP.F16.F32.PACK_AB R9, RZ, R3 ;  /* 0x00000003ff09723e */ /* 0x000fe200000000ff */
[----:B------:R1:W-:Y:S01]  /*16020*/  @P1 STG.E.U16 desc[UR36][R6.64+0xc0], R12 ;  /* 0x0000c00c06001986 */ /* 0x0003e2000c101524 */
[----:B------:R-:W-:-:S03]  /*16030*/  FMUL R3, R219, R2 ;  /* 0x00000002db037220 */ /* 0x000fc60000400000 */
[----:B------:R-:W-:Y:S01]  /*16040*/  @P4 STG.E.U16 desc[UR36][R6.64+0xc2], R13 ;  /* 0x0000c20d06004986 */ /* 0x000fe2000c101524 */
[----:B------:R-:W-:Y:S02]  /*16050*/  ISETP.GT.AND P4, PT, R0, 0x69, P3 ;  /* 0x000000690000780c */ /* 0x000fe40001f84270 */
[----:B------:R-:W-:Y:S01]  /*16060*/  PRMT R14, R8, 0x7610, R14 ;  /* 0x00007610080e7816 */ /* 0x000fe2000000000e */
[-C--:B------:R-:W-:Y:S01]  /*16070*/  FMUL R8, R220, R2.reuse ;  /* 0x00000002dc087220 */ /* 0x080fe20000400000 */
[----:B------:R-:W-:Y:S02]  /*16080*/  F2FP.F16.F32.PACK_AB R3, RZ, R3 ;  /* 0x00000003ff03723e */ /* 0x000fe400000000ff */
[----:B------:R-:W-:Y:S01]  /*16090*/  ISETP.GT.AND P1, PT, R0, 0x68, P2 ;  /* 0x000000680000780c */ /* 0x000fe20001724270 */
[----:B------:R-:W-:Y:S01]  /*160a0*/  @P0 STG.E.U16 desc[UR36][R4.64+0xd0], R14 ;  /* 0x0000d00e04000986 */ /* 0x000fe2000c101524 */
[----:B0-----:R-:W-:Y:S01]  /*160b0*/  PRMT R11, R3, 0x7610, R11 ;  /* 0x00007610030b7816 */ /* 0x001fe2000000000b */
[----:B------:R-:W-:Y:S01]  /*160c0*/  FMUL R3, R217, R2 ;  /* 0x00000002d9037220 */ /* 0x000fe20000400000 */
[----:B------:R-:W-:Y:S01]  /*160d0*/  F2FP.F16.F32.PACK_AB R10, RZ, R8 ;  /* 0x00000008ff0a723e */ /* 0x000fe200000000ff */
[----:B------:R-:W-:Y:S01]  /*160e0*/  FMUL R8, R218, R2 ;  /* 0x00000002da087220 */ /* 0x000fe20000400000 */
[C---:B------:R-:W-:Y:S01]  /*160f0*/  ISETP.GT.AND P0, PT, R0.reuse, 0x69, P2 ;  /* 0x000000690000780c */ /* 0x040fe20001704270 */
[----:B------:R0:W-:Y:S01]  /*16100*/  @P4 STG.E.U16 desc[UR36][R4.64+0xd2], R9 ;  /* 0x0000d20904004986 */ /* 0x0001e2000c101524 */
[----:B------:R-:W-:-:S02]  /*16110*/  ISETP.GT.AND P5, PT, R0, 0x70, P3 ;  /* 0x000000700000780c */ /* 0x000fc40001fa4270 */
[----:B------:R-:W-:-:S04]  /*16120*/  F2FP.F16.F32.PACK_AB R8, RZ, R8 ;  /* 0x00000008ff08723e */ /* 0x000fc800000000ff */
[----:B-1----:R-:W-:Y:S02]  /*16130*/  PRMT R12, R8, 0x7610, R12 ;  /* 0x00007610080c7816 */ /* 0x002fe4000000000c */
[----:B0-----:R-:W-:Y:S01]  /*16140*/  F2FP.F16.F32.PACK_AB R9, RZ, R3 ;  /* 0x00000003ff09723e */ /* 0x001fe200000000ff */
[-C--:B------:R-:W-:Y:S01]  /*16150*/  FMUL R3, R216, R2.reuse ;  /* 0x00000002d8037220 */ /* 0x080fe20000400000 */
[----:B------:R-:W-:Y:S01]  /*16160*/  FMUL R8, R215, R2 ;  /* 0x00000002d7087220 */ /* 0x000fe20000400000 */
[----:B------:R0:W-:Y:S03]  /*16170*/  @P1 STG.E.U16 desc[UR36][R6.64+0xd0], R10 ;  /* 0x0000d00a06001986 */ /* 0x0001e6000c101524 */
[----:B------:R-:W-:Y:S01]  /*16180*/  F2FP.F16.F32.PACK_AB R3, RZ, R3 ;  /* 0x00000003ff03723e */ /* 0x000fe200000000ff */
[----:B------:R1:W-:Y:S01]  /*16190*/  @P0 STG.E.U16 desc[UR36][R6.64+0xd2], R11 ;  /* 0x0000d20b06000986 */ /* 0x0003e2000c101524 */
[----:B------:R-:W-:-:S02]  /*161a0*/  ISETP.GT.AND P1, PT, R0, 0x70, P2 ;  /* 0x000000700000780c */ /* 0x000fc40001724270 */
[----:B------:R-:W-:Y:S01]  /*161b0*/  F2FP.F16.F32.PACK_AB R8, RZ, R8 ;  /* 0x00000008ff08723e */ /* 0x000fe200000000ff */
[----:B------:R2:W-:Y:S01]  /*161c0*/  @P5 STG.E.U16 desc[UR36][R4.64+0xe0], R12 ;  /* 0x0000e00c04005986 */ /* 0x0005e2000c101524 */
[----:B0-----:R-:W-:Y:S01]  /*161d0*/  PRMT R10, R9, 0x7610, R10 ;  /* 0x00007610090a7816 */ /* 0x001fe2000000000a */
[-C--:B------:R-:W-:Y:S01]  /*161e0*/  FMUL R9, R214, R2.reuse ;  /* 0x00000002d6097220 */ /* 0x080fe20000400000 */
[----:B-1----:R-:W-:Y:S01]  /*161f0*/  PRMT R11, R3, 0x7610, R11 ;  /* 0x00007610030b7816 */ /* 0x002fe2000000000b */
[----:B------:R-:W-:-:S03]  /*16200*/  FMUL R3, R213, R2 ;  /* 0x00000002d5037220 */ /* 0x000fc60000400000 */
[----:B------:R-:W-:Y:S02]  /*16210*/  F2FP.F16.F32.PACK_AB R9, RZ, R9 ;  /* 0x00000009ff09723e */ /* 0x000fe400000000ff */
[----:B--2---:R-:W-:Y:S02]  /*16220*/  PRMT R12, R8, 0x7610, R12 ;  /* 0x00007610080c7816 */ /* 0x004fe4000000000c */
[----:B------:R-:W-:Y:S01]  /*16230*/  F2FP.F16.F32.PACK_AB R8, RZ, R3 ;  /* 0x00000003ff08723e */ /* 0x000fe200000000ff */
[----:B------:R-:W-:Y:S01]  /*16240*/  FMUL R3, R212, R2 ;  /* 0x00000002d4037220 */ /* 0x000fe20000400000 */
[C---:B------:R-:W-:Y:S02]  /*16250*/  ISETP.GT.AND P4, PT, R0.reuse, 0x71, P2 ;  /* 0x000000710000780c */ /* 0x040fe40001784270 */
[----:B------:R-:W-:Y:S01]  /*16260*/  ISETP.GT.AND P5, PT, R0, 0x78, P3 ;  /* 0x000000780000780c */ /* 0x000fe20001fa4270 */
[----:B------:R0:W-:Y:S01]  /*16270*/  @P6 STG.E.U16 desc[UR36][R4.64+0xe2], R10 ;  /* 0x0000e20a04006986 */ /* 0x0001e2000c101524 */
[----:B------:R-:W-:-:S02]  /*16280*/  PRMT R13, R9, 0x7610, R13 ;  /* 0x00007610090d7816 */ /* 0x000fc4000000000d */
[----:B------:R-:W-:Y:S01]  /*16290*/  F2FP.F16.F32.PACK_AB R9, RZ, R3 ;  /* 0x00000003ff09723e */ /* 0x000fe200000000ff */
[----:B------:R1:W-:Y:S01]  /*162a0*/  @P1 STG.E.U16 desc[UR36][R6.64+0xe0], R11 ;  /* 0x0000e00b06001986 */ /* 0x0003e2000c101524 */
[----:B------:R-:W-:Y:S01]  /*162b0*/  ISETP.GT.AND P0, PT, R0, 0x79, P3 ;  /* 0x000000790000780c */ /* 0x000fe20001f04270 */
[-C--:B------:R-:W-:Y:S01]  /*162c0*/  FMUL R3, R210, R2.reuse ;  /* 0x00000002d2037220 */ /* 0x080fe20000400000 */
[----:B------:R-:W-:Y:S02]  /*162d0*/  ISETP.GT.AND P1, PT, R0, 0x78, P2 ;  /* 0x000000780000780c */ /* 0x000fe40001724270 */
[----:B------:R-:W-:Y:S01]  /*162e0*/  PRMT R14, R8, 0x7610, R14 ;  /* 0x00007610080e7816 */ /* 0x000fe2000000000e */
[----:B------:R-:W-:Y:S01]  /*162f0*/  FMUL R8, R211, R2 ;  /* 0x00000002d3087220 */ /* 0x000fe20000400000 */
[----:B------:R-:W-:Y:S01]  /*16300*/  F2FP.F16.F32.PACK_AB R3, RZ, R3 ;  /* 0x00000003ff03723e */ /* 0x000fe200000000ff */
[----:B------:R2:W-:Y:S01]  /*16310*/  @P4 STG.E.U16 desc[UR36][R6.64+0xe2], R12 ;  /* 0x0000e20c06004986 */ /* 0x0005e2000c101524 */
[----:B------:R-:W-:-:S02]  /*16320*/  ISETP.GT.AND P4, PT, R0, 0x79, P2 ;  /* 0x000000790000780c */ /* 0x000fc40001784270 */
[----:B0-----:R-:W-:Y:S01]  /*16330*/  F2FP.F16.F32.PACK_AB R10, RZ, R8 ;  /* 0x00000008ff0a723e */ /* 0x001fe200000000ff */
[----:B------:R-:W-:Y:S01]  /*16340*/  @P5 STG.E.U16 desc[UR36][R4.64+0xf0], R13 ;  /* 0x0000f00d04005986 */ /* 0x000fe2000c101524 */
[----:B-1----:R-:W-:Y:S01]  /*16350*/  PRMT R11, R3, 0x7610, R11 ;  /* 0x00007610030b7816 */ /* 0x002fe2000000000b */
[-C--:B------:R-:W-:Y:S01]  /*16360*/  FMUL R3, R208, R2.reuse ;  /* 0x00000002d0037220 */ /* 0x080fe20000400000 */
[----:B------:R-:W-:Y:S01]  /*16370*/  FMUL R8, R209, R2 ;  /* 0x00000002d1087220 */ /* 0x000fe20000400000 */
[C---:B------:R-:W-:Y:S01]  /*16380*/  ISETP.GT.AND P5, PT, R0.reuse, 0x80, P3 ;  /* 0x000000800000780c */ /* 0x040fe20001fa4270 */
[----:B------:R-:W-:Y:S01]  /*16390*/  @P0 STG.E.U16 desc[UR36][R4.64+0xf2], R14 ;  /* 0x0000f20e04000986 */ /* 0x000fe2000c101524 */
[----:B------:R-:W-:-:S03]  /*163a0*/  ISETP.GT.AND P6, PT, R0, 0x81, P3 ;  /* 0x000000810000780c */ /* 0x000fc60001fc4270 */
[----:B------:R0:W-:Y:S01]  /*163b0*/  @P1 STG.E.U16 desc[UR36][R6.64+0xf0], R9 ;  /* 0x0000f00906001986 */ /* 0x0001e2000c101524 */
[----:B------:R-:W-:-:S04]  /*163c0*/  F2FP.F16.F32.PACK_AB R8, RZ, R8 ;  /* 0x00000008ff08723e */ /* 0x000fc800000000ff */
[----:B--2---:R-:W-:Y:S01]  /*163d0*/  PRMT R12, R8, 0x7610, R12 ;  /* 0x00007610080c7816 */ /* 0x004fe2000000000c */
[-C--:B------:R-:W-:Y:S01]  /*163e0*/  FMUL R8, R206, R2.reuse ;  /* 0x00000002ce087220 */ /* 0x080fe20000400000 */
[----:B0-----:R-:W-:Y:S01]  /*163f0*/  F2FP.F16.F32.PACK_AB R9, RZ, R3 ;  /* 0x00000003ff09723e */ /* 0x001fe200000000ff */
[----:B------:R-:W-:Y:S01]  /*16400*/  FMUL R3, R207, R2 ;  /* 0x00000002cf037220 */ /* 0x000fe20000400000 */
[----:B------:R0:W-:Y:S01]  /*16410*/  @P4 STG.E.U16 desc[UR36][R6.64+0xf2], R10 ;  /* 0x0000f20a06004986 */ /* 0x0001e2000c101524 */
[----:B------:R-:W-:-:S03]  /*16420*/  ISETP.GT.AND P0, PT, R0, 0x80, P2 ;  /* 0x000000800000780c */ /* 0x000fc60001704270 */
[----:B------:R-:W-:Y:S01]  /*16430*/  F2FP.F16.F32.PACK_AB R3, RZ, R3 ;  /* 0x00000003ff03723e */ /* 0x000fe200000000ff */
[----:B------:R1:W-:Y:S01]  /*16440*/  @P5 STG.E.U16 desc[UR36][R4.64+0x100], R11 ;  /* 0x0001000b04005986 */ /* 0x0003e2000c101524 */
[----:B------:R-:W-:Y:S02]  /*16450*/  ISETP.GT.AND P1, PT, R0, 0x81, P2 ;  /* 0x000000810000780c */ /* 0x000fe40001724270 */
[----:B------:R-:W-:Y:S01]  /*16460*/  F2FP.F16.F32.PACK_AB R8, RZ, R8 ;  /* 0x00000008ff08723e */ /* 0x000fe200000000ff */
[----:B------:R2:W-:Y:S01]  /*16470*/  @P6 STG.E.U16 desc[UR36][R4.64+0x102], R12 ;  /* 0x0001020c04006986 */ /* 0x0005e2000c101524 */
[----:B0-----:R-:W-:Y:S01]  /*16480*/  PRMT R10, R9, 0x7610, R10 ;  /* 0x00007610090a7816 */ /* 0x001fe2000000000a */
[-C--:B------:R-:W-:Y:S01]  /*16490*/  FMUL R9, R205, R2.reuse ;  /* 0x00000002cd097220 */ /* 0x080fe20000400000 */
[----:B-1----:R-:W-:Y:S01]  /*164a0*/  PRMT R11, R3, 0x7610, R11 ;  /* 0x00007610030b7816 */ /* 0x002fe2000000000b */
[----:B------:R-:W-:Y:S01]  /*164b0*/  FMUL R3, R204, R2 ;  /* 0x00000002cc037220 */ /* 0x000fe20000400000 */
[----:B------:R-:W-:-:S02]  /*164c0*/  ISETP.GT.AND P4, PT, R0, 0x88, P3 ;  /* 0x000000880000780c */ /* 0x000fc40001f84270 */
[----:B--2---:R-:W-:Y:S02]  /*164d0*/  PRMT R12, R8, 0x7610, R12 ;  /* 0x00007610080c7816 */ /* 0x004fe4000000000c */
[----:B------:R-:W-:Y:S01]  /*164e0*/  F2FP.F16.F32.PACK_AB R8, RZ, R3 ;  /* 0x00000003ff08723e */ /* 0x000fe200000000ff */
[-C--:B------:R-:W-:Y:S01]  /*164f0*/  FMUL R3, R203, R2.reuse ;  /* 0x00000002cb037220 */ /* 0x080fe20000400000 */
[----:B------:R-:W-:Y:S02]  /*16500*/  F2FP.F16.F32.PACK_AB R9, RZ, R9 ;  /* 0x00000009ff09723e */ /* 0x000fe400000000ff */
[C---:B------:R-:W-:Y:S01]  /*16510*/  ISETP.GT.AND P5, PT, R0.reuse, 0x89, P3 ;  /* 0x000000890000780c */ /* 0x040fe20001fa4270 */
[----:B------:R0:W-:Y:S01]  /*16520*/  @P0 STG.E.U16 desc[UR36][R6.64+0x100], R10 ;  /* 0x0001000a06000986 */ /* 0x0001e2000c101524 */
[----:B------:R-:W-:Y:S02]  /*16530*/  PRMT R13, R9, 0x7610, R13 ;  /* 0x00007610090d7816 */ /* 0x000fe4000000000d */
[----:B------:R-:W-:Y:S01]  /*16540*/  F2FP.F16.F32.PACK_AB R9, RZ, R3 ;  /* 0x00000003ff09723e */ /* 0x000fe200000000ff */
[----:B------:R1:W-:Y:S01]  /*16550*/  @P1 STG.E.U16 desc[UR36][R6.64+0x102], R11 ;  /* 0x0001020b06001986 */ /* 0x0003e2000c101524 */
[C---:B------:R-:W-:Y:S01]  /*16560*/  ISETP.GT.AND P0, PT, R0.reuse, 0x88, P2 ;  /* 0x000000880000780c */ /* 0x040fe20001704270 */
[----:B------:R-:W-:Y:S01]  /*16570*/  FMUL R3, R201, R2 ;  /* 0x00000002c9037220 */ /* 0x000fe20000400000 */
[----:B------:R-:W-:-:S02]  /*16580*/  ISETP.GT.AND P1, PT, R0, 0x89, P2 ;  /* 0x000000890000780c */ /* 0x000fc40001724270 */
[----:B------:R-:W-:Y:S01]  /*16590*/  PRMT R14, R8, 0x7610, R14 ;  /* 0x00007610080e7816 */ /* 0x000fe2000000000e */
[----:B------:R-:W-:Y:S01]  /*165a0*/  FMUL R8, R202, R2 ;  /* 0x00000002ca087220 */ /* 0x000fe20000400000 */
[----:B------:R-:W-:Y:S01]  /*165b0*/  F2FP.F16.F32.PACK_AB R3, RZ, R3 ;  /* 0x00000003ff03723e */ /* 0x000fe200000000ff */
[----:B------:R2:W-:Y:S01]  /*165c0*/  @P4 STG.E.U16 desc[UR36][R4.64+0x110], R12 ;  /* 0x0001100c04004986 */ /* 0x0005e2000c101524 */
[----:B------:R-:W-:Y:S02]  /*165d0*/  ISETP.GT.AND P4, PT, R0, 0x90, P3 ;  /* 0x000000900000780c */ /* 0x000fe40001f84270 */
        /* <DEDUP_REMOVED lines=9> */
[----:B------:R-:W-:Y:S02]  /*16670*/  F2FP.F16.F32.PACK_AB R8, RZ, R8 ;  /* 0x00000008ff08723e */ /* 0x000fe400000000ff */
[----:B------:R-:W-:Y:S01]  /*16680*/  ISETP.GT.AND P1, PT, R0, 0x91, P2 ;  /* 0x000000910000780c */ /* 0x000fe20001724270 */
[----:B------:R1:W-:Y:S01]  /*16690*/  @P4 STG.E.U16 desc[UR36][R4.64+0x120], R10 ;  /* 0x0001200a04004986 */ /* 0x0003e2000c101524 */
[----:B--2---:R-:W-:Y:S01]  /*166a0*/  PRMT R12, R8, 0x7610, R12 ;  /* 0x00007610080c7816 */ /* 0x004fe2000000000c */
[-C--:B------:R-:W-:Y:S01]  /*166b0*/  FMUL R8, R197, R2.reuse ;  /* 0x00000002c5087220 */ /* 0x080fe20000400000 */
[----:B0-----:R-:W-:Y:S01]  /*166c0*/  F2FP.F16.F32.PACK_AB R9, RZ, R3 ;  /* 0x00000003ff09723e */ /* 0x001fe200000000ff */
[----:B------:R-:W-:Y:S01]  /*166d0*/  FMUL R3, R198, R2 ;  /* 0x00000002c6037220 */ /* 0x000fe20000400000 */
[----:B------:R-:W-:Y:S01]  /*166e0*/  ISETP.GT.AND P4, PT, R0, 0x98, P3 ;  /* 0x000000980000780c */ /* 0x000fe20001f84270 */
[----:B------:R0:W-:Y:S03]  /*166f0*/  @P5 STG.E.U16 desc[UR36][R4.64+0x122], R11 ;  /* 0x0001220b04005986 */ /* 0x0001e6000c101524 */
[----:B------:R-:W-:-:S02]  /*16700*/  F2FP.F16.F32.PACK_AB R3, RZ, R3 ;  /* 0x00000003ff03723e */ /* 0x000fc400000000ff */
[----:B-1----:R-:W-:Y:S01]  /*16710*/  PRMT R10, R9, 0x7610, R10 ;  /* 0x00007610090a7816 */ /* 0x002fe2000000000a */
[----:B------:R-:W-:Y:S01]  /*16720*/  FMUL R9, R196, R2 ;  /* 0x00000002c4097220 */ /* 0x000fe20000400000 */
[----:B------:R-:W-:Y:S01]  /*16730*/  F2FP.F16.F32.PACK_AB R8, RZ, R8 ;  /* 0x00000008ff08723e */ /* 0x000fe200000000ff */
[----:B------:R1:W-:Y:S01]  /*16740*/  @P0 STG.E.U16 desc[UR36][R6.64+0x120], R12 ;  /* 0x0001200c06000986 */ /* 0x0003e2000c101524 */
[----:B0-----:R-:W-:Y:S01]  /*16750*/  PRMT R11, R3, 0x7610, R11 ;  /* 0x00007610030b7816 */ /* 0x001fe2000000000b */
[----:B------:R-:W-:Y:S01]  /*16760*/  FMUL R3, R195, R2 ;  /* 0x00000002c3037220 */ /* 0x000fe20000400000 */
[C---:B------:R-:W-:Y:S01]  /*16770*/  ISETP.GT.AND P5, PT, R0.reuse, 0x99, P3 ;  /* 0x000000990000780c */ /* 0x040fe20001fa4270 */
[----:B------:R0:W-:Y:S01]  /*16780*/  @P1 STG.E.U16 desc[UR36][R6.64+0x122], R10 ;  /* 0x0001220a06001986 */ /* 0x0001e2000c101524 */
[----:B------:R-:W-:Y:S02]  /*16790*/  ISETP.GT.AND P1, PT, R0, 0x98, P2 ;  /* 0x000000980000780c */ /* 0x000fe40001724270 */
[----:B------:R-:W-:-:S02]  /*167a0*/  F2FP.F16.F32.PACK_AB R9, RZ, R9 ;  /* 0x00000009ff09723e */ /* 0x000fc400000000ff */
[----:B-1----:R-:W-:Y:S02]  /*167b0*/  PRMT R12, R8, 0x7610, R12 ;  /* 0x00007610080c7816 */ /* 0x002fe4000000000c */
[----:B------:R-:W-:Y:S01]  /*167c0*/  F2FP.F16.F32.PACK_AB R8, RZ, R3 ;  /* 0x00000003ff08723e */ /* 0x000fe200000000ff */
[-C--:B------:R-:W-:Y:S01]  /*167d0*/  FMUL R3, R194, R2.reuse ;  /* 0x00000002c2037220 */ /* 0x080fe20000400000 */
[C---:B------:R-:W-:Y:S01]  /*167e0*/  ISETP.GT.AND P0, PT, R0.reuse, 0x99, P2 ;  /* 0x000000990000780c */ /* 0x040fe20001704270 */
[----:B------:R1:W-:Y:S01]  /*167f0*/  @P4 STG.E.U16 desc[UR36][R4.64+0x130], R11 ;  /* 0x0001300b04004986 */ /* 0x0003e2000c101524 */
[----:B------:R-:W-:Y:S02]  /*16800*/  ISETP.GT.AND P4, PT, R0, 0xa0, P3 ;  /* 0x000000a00000780c */ /* 0x000fe40001f84270 */
[----:B------:R-:W-:Y:S02]  /*16810*/  PRMT R13, R9, 0x7610, R13 ;  /* 0x00007610090d7816 */ /* 0x000fe4000000000d */
[----:B------:R-:W-:Y:S01]  /*16820*/  F2FP.F16.F32.PACK_AB R9, RZ, R3 ;  /* 0x00000003ff09723e */ /* 0x000fe200000000ff */
[-C--:B------:R-:W-:Y:S01]  /*16830*/  FMUL R3, R192, R2.reuse ;  /* 0x00000002c0037220 */ /* 0x080fe20000400000 */
[----:B------:R-:W-:Y:S01]  /*16840*/  PRMT R14, R8, 0x7610, R14 ;  /* 0x00007610080e7816 */ /* 0x000fe2000000000e */
[----:B------:R-:W-:Y:S01]  /*16850*/  FMUL R8, R193, R2 ;  /* 0x00000002c1087220 */ /* 0x000fe20000400000 */
[----:B------:R2:W-:Y:S01]  /*16860*/  @P5 STG.E.U16 desc[UR36][R4.64+0x132], R12 ;  /* 0x0001320c04005986 */ /* 0x0005e2000c101524 */
[----:B------:R-:W-:-:S02]  /*16870*/  ISETP.GT.AND P5, PT, R0, 0xa1, P3 ;  /* 0x000000a10000780c */ /* 0x000fc40001fa4270 */
[----:B------:R-:W-:Y:S01]  /*16880*/  F2FP.F16.F32.PACK_AB R3, RZ, R3 ;  /* 0x00000003ff03723e */ /* 0x000fe200000000ff */
[----:B------:R-:W-:Y:S01]  /*16890*/  @P1 STG.E.U16 desc[UR36][R6.64+0x130], R13 ;  /* 0x0001300d06001986 */ /* 0x000fe2000c101524 */
[----:B0-----:R-:W-:Y:S01]  /*168a0*/  F2FP.F16.F32.PACK_AB R10, RZ, R8 ;  /* 0x00000008ff0a723e */ /* 0x001fe200000000ff */
[-C--:B------:R-:W-:Y:S01]  /*168b0*/  FMUL R8, R191, R2.reuse ;  /* 0x00000002bf087220 */ /* 0x080fe20000400000 */
[----:B-1----:R-:W-:Y:S01]  /*168c0*/  PRMT R11, R3, 0x7610, R11 ;  /* 0x00007610030b7816 */ /* 0x002fe2000000000b */
[----:B------:R-:W-:Y:S01]  /*168d0*/  @P0 STG.E.U16 desc[UR36][R6.64+0x132], R14 ;  /* 0x0001320e06000986 */ /* 0x000fe2000c101524 */
[----:B------:R-:W-:Y:S01]  /*168e0*/  ISETP.GT.AND P0, PT, R0, 0xa0, P2 ;  /* 0x000000a00000780c */ /* 0x000fe20001704270 */
[----:B------:R-:W-:Y:S01]  /*168f0*/  FMUL R3, R190, R2 ;  /* 0x00000002be037220 */ /* 0x000fe20000400000 */
[C---:B------:R-:W-:Y:S01]  /*16900*/  ISETP.GT.AND P1, PT, R0.reuse, 0xa1, P2 ;  /* 0x000000a10000780c */ /* 0x040fe20001724270 */
[----:B------:R0:W-:Y:S01]  /*16910*/  @P4 STG.E.U16 desc[UR36][R4.64+0x140], R9 ;  /* 0x0001400904004986 */ /* 0x0001e2000c101524 */
[----:B------:R-:W-:-:S02]  /*16920*/  ISETP.GT.AND P4, PT, R0, 0xa8, P3 ;  /* 0x000000a80000780c */ /* 0x000fc40001f84270 */
[----:B------:R-:W-:Y:S01]  /*16930*/  F2FP.F16.F32.PACK_AB R8, RZ, R8 ;  /* 0x00000008ff08723e */ /* 0x000fe200000000ff */
[----:B------:R1:W-:Y:S03]  /*16940*/  @P5 STG.E.U16 desc[UR36][R4.64+0x142], R10 ;  /* 0x0001420a04005986 */ /* 0x0003e6000c101524 */
[----:B--2---:R-:W-:Y:S02]  /*16950*/  PRMT R12, R8, 0x7610, R12 ;  /* 0x00007610080c7816 */ /* 0x004fe4000000000c */
[----:B0-----:R-:W-:Y:S01]  /*16960*/  F2FP.F16.F32.PACK_AB R9, RZ, R3 ;  /* 0x00000003ff09723e */ /* 0x001fe200000000ff */
[-C--:B------:R-:W-:Y:S01]  /*16970*/  FMUL R3, R189, R2.reuse ;  /* 0x00000002bd037220 */ /* 0x080fe20000400000 */
[-C--:B------:R-:W-:Y:S02]  /*16980*/  FMUL R8, R188, R2.reuse ;  /* 0x00000002bc087220 */ /* 0x080fe40000400000 */
[----:B-1----:R-:W-:Y:S01]  /*16990*/  PRMT R10, R9, 0x7610, R10 ;  /* 0x00007610090a7816 */ /* 0x002fe2000000000a */
[----:B------:R0:W-:Y:S01]  /*169a0*/  @P0 STG.E.U16 desc[UR36][R6.64+0x140], R11 ;  /* 0x0001400b06000986 */ /* 0x0001e2000c101524 */
[----:B------:R-:W-:Y:S01]  /*169b0*/  F2FP.F16.F32.PACK_AB R3, RZ, R3 ;  /* 0x00000003ff03723e */ /* 0x000fe200000000ff */
[----:B------:R-:W-:Y:S01]  /*169c0*/  FMUL R9, R187, R2 ;  /* 0x00000002bb097220 */ /* 0x000fe20000400000 */
[C---:B------:R-:W-:Y:S01]  /*169d0*/  ISETP.GT.AND P5, PT, R0.reuse, 0xa9, P3 ;  /* 0x000000a90000780c */ /* 0x040fe20001fa4270 */
[----:B------:R1:W-:Y:S01]  /*169e0*/  @P1 STG.E.U16 desc[UR36][R6.64+0x142], R12 ;  /* 0x0001420c06001986 */ /* 0x0003e2000c101524 */
[----:B------:R-:W-:-:S03]  /*169f0*/  ISETP.GT.AND P1, PT, R0, 0xa8, P2 ;  /* 0x000000a80000780c */ /* 0x000fc60001724270 */
[----:B------:R-:W-:Y:S01]  /*16a00*/  @P4 STG.E.U16 desc[UR36][R4.64+0x150], R10 ;  /* 0x0001500a04004986 */ /* 0x000fe2000c101524 */
[----:B------:R-:W-:Y:S02]  /*16a10*/  ISETP.GT.AND P4, PT, R0, 0xa9, P2 ;  /* 0x000000a90000780c */ /* 0x000fe40001784270 */
[----:B------:R-:W-:Y:S02]  /*16a20*/  F2FP.F16.F32.PACK_AB R8, RZ, R8 ;  /* 0x00000008ff08723e */ /* 0x000fe400000000ff */
[----:B0-----:R-:W-:Y:S01]  /*16a30*/  PRMT R11, R3, 0x7610, R11 ;  /* 0x00007610030b7816 */ /* 0x001fe2000000000b */
[-C--:B------:R-:W-:Y:S01]  /*16a40*/  FMUL R3, R186, R2.reuse ;  /* 0x00000002ba037220 */ /* 0x080fe20000400000 */
[----:B------:R-:W-:Y:S02]  /*16a50*/  F2FP.F16.F32.PACK_AB R9, RZ, R9 ;  /* 0x00000009ff09723e */ /* 0x000fe400000000ff */
[----:B-1----:R-:W-:Y:S02]  /*16a60*/  PRMT R12, R8, 0x7610, R12 ;  /* 0x00007610080c7816 */ /* 0x002fe4000000000c */
[----:B------:R-:W-:Y:S01]  /*16a70*/  F2FP.F16.F32.PACK_AB R8, RZ, R3 ;  /* 0x00000003ff08723e */ /* 0x000fe200000000ff */
[----:B------:R-:W-:Y:S01]  /*16a80*/  FMUL R3, R185, R2 ;  /* 0x00000002b9037220 */ /* 0x000fe20000400000 */
[----:B------:R-:W-:Y:S01]  /*16a90*/  PRMT R13, R9, 0x7610, R13 ;  /* 0x00007610090d7816 */ /* 0x000fe2000000000d */
[----:B------:R0:W-:Y:S01]  /*16aa0*/  @P5 STG.E.U16 desc[UR36][R4.64+0x152], R11 ;  /* 0x0001520b04005986 */ /* 0x0001e2000c101524 */
[----:B------:R-:W-:-:S02]  /*16ab0*/  ISETP.GT.AND P0, PT, R0, 0xb0, P3 ;  /* 0x000000b00000780c */ /* 0x000fc40001f04270 */
        /* <DEDUP_REMOVED lines=26> */
[----:B------:R-:W-:Y:S02]  /*16c60*/  ISETP.GT.AND P1, PT, R0, 0xb8, P2 ;  /* 0x000000b80000780c */ /* 0x000fe40001724270 */
[----:B------:R-:W-:Y:S02]  /*16c70*/  F2FP.F16.F32.PACK_AB R8, RZ, R8 ;  /* 0x00000008ff08723e */ /* 0x000fe400000000ff */
[----:B0-----:R-:W-:Y:S01]  /*16c80*/  PRMT R10, R9, 0x7610, R10 ;  /* 0x00007610090a7816 */ /* 0x001fe2000000000a */
[-C--:B------:R-:W-:Y:S01]  /*16c90*/  FMUL R9, R178, R2.reuse ;  /* 0x00000002b2097220 */ /* 0x080fe20000400000 */
[----:B-1----:R-:W-:Y:S01]  /*16ca0*/  PRMT R11, R3, 0x7610, R11 ;  /* 0x00007610030b7816 */ /* 0x002fe2000000000b */
[----:B------:R-:W-:Y:S01]  /*16cb0*/  FMUL R3, R177, R2 ;  /* 0x00000002b1037220 */ /* 0x000fe20000400000 */
[----:B------:R0:W-:Y:S02]  /*16cc0*/  @P5 STG.E.U16 desc[UR36][R4.64+0x170], R12 ;  /* 0x0001700c04005986 */ /* 0x0001e4000c101524 */
[----:B------:R-:W-:-:S02]  /*16cd0*/  F2FP.F16.F32.PACK_AB R9, RZ, R9 ;  /* 0x00000009ff09723e */ /* 0x000fc400000000ff */
[C---:B------:R-:W-:Y:S02]  /*16ce0*/  ISETP.GT.AND P4, PT, R0.reuse, 0xb9, P2 ;  /* 0x000000b90000780c */ /* 0x040fe40001784270 */
[----:B------:R-:W-:Y:S02]  /*16cf0*/  ISETP.GT.AND P5, PT, R0, 0xc0, P3 ;  /* 0x000000c00000780c */ /* 0x000fe40001fa4270 */
[----:B0-----:R-:W-:Y:S02]  /*16d00*/  PRMT R12, R8, 0x7610, R12 ;  /* 0x00007610080c7816 */ /* 0x001fe4000000000c */
[----:B------:R-:W-:Y:S01]  /*16d10*/  F2FP.F16.F32.PACK_AB R8, RZ, R3 ;  /* 0x00000003ff08723e */ /* 0x000fe200000000ff */
[----:B------:R-:W-:Y:S01]  /*16d20*/  FMUL R3, R176, R2 ;  /* 0x00000002b0037220 */ /* 0x000fe20000400000 */
[----:B------:R-:W-:Y:S01]  /*16d30*/  PRMT R13, R9, 0x7610, R13 ;  /* 0x00007610090d7816 */ /* 0x000fe2000000000d */
[----:B------:R0:W-:Y:S01]  /*16d40*/  @P6 STG.E.U16 desc[UR36][R4.64+0x172], R10 ;  /* 0x0001720a04006986 */ /* 0x0001e2000c101524 */
[----:B------:R-:W-:-:S02]  /*16d50*/  ISETP.GT.AND P0, PT, R0, 0xc1, P3 ;  /* 0x000000c10000780c */ /* 0x000fc40001f04270 */
[----:B------:R-:W-:Y:S01]  /*16d60*/  F2FP.F16.F32.PACK_AB R9, RZ, R3 ;  /* 0x00000003ff09723e */ /* 0x000fe200000000ff */
[----:B------:R1:W-:Y:S01]  /*16d70*/  @P1 STG.E.U16 desc[UR36][R6.64+0x170], R11 ;  /* 0x0001700b06001986 */ /* 0x0003e2000c101524 */
[-C--:B------:R-:W-:Y:S01]  /*16d80*/  FMUL R3, R174, R2.reuse ;  /* 0x00000002ae037220 */ /* 0x080fe20000400000 */
[----:B------:R-:W-:Y:S02]  /*16d90*/  ISETP.GT.AND P1, PT, R0, 0xc0, P2 ;  /* 0x000000c00000780c */ /* 0x000fe40001724270 */
        /* <DEDUP_REMOVED lines=40> */
[C---:B------:R-:W-:Y:S01]  /*17020*/  ISETP.GT.AND P0, PT, R0.reuse, 0xd0, P2 ;  /* 0x000000d00000780c */ /* 0x040fe20001704270 */
        /* <DEDUP_REMOVED lines=11> */
[----:B------:R-:W-:Y:S01]  /*170e0*/  ISETP.GT.AND P5, PT, R0, 0xd9, P3 ;  /* 0x000000d90000780c */ /* 0x000fe20001fa4270 */
[----:B------:R-:W-:Y:S01]  /*170f0*/  FMUL R8, R164, R2 ;  /* 0x00000002a4087220 */ /* 0x000fe20000400000 */
[----:B------:R-:W-:Y:S01]  /*17100*/  @P0 STG.E.U16 desc[UR36][R6.64+0x1a0], R14 ;  /* 0x0001a00e06000986 */ /* 0x000fe2000c101524 */
[----:B------:R-:W-:-:S03]  /*17110*/  ISETP.GT.AND P0, PT, R0, 0xd8, P2 ;  /* 0x000000d80000780c */ /* 0x000fc60001704270 */
[----:B------:R0:W-:Y:S01]  /*17120*/  @P1 STG.E.U16 desc[UR36][R6.64+0x1a2], R9 ;  /* 0x0001a20906001986 */ /* 0x0001e2000c101524 */
[----:B------:R-:W-:Y:S02]  /*17130*/  F2FP.F16.F32.PACK_AB R8, RZ, R8 ;  /* 0x00000008ff08723e */ /* 0x000fe400000000ff */
[----:B------:R-:W-:Y:S02]  /*17140*/  ISETP.GT.AND P1, PT, R0, 0xd9, P2 ;  /* 0x000000d90000780c */ /* 0x000fe40001724270 */
        /* <DEDUP_REMOVED lines=16> */
[----:B------:R1:W-:Y:S01]  /*17250*/  @P1 STG.E.U16 desc[UR36][R6.64+0x1b2], R10 ;  /* 0x0001b20a06001986 */ /* 0x0003e2000c101524 */
[C---:B------:R-:W-:Y:S02]  /*17260*/  ISETP.GT.AND P1, PT, R0.reuse, 0xe0, P2 ;  /* 0x000000e00000780c */ /* 0x040fe40001724270 */
[----:B------:R-:W-:Y:S02]  /*17270*/  ISETP.GT.AND P0, PT, R0, 0xe1, P2 ;  /* 0x000000e10000780c */ /* 0x000fe40001704270 */
[----:B0-----:R-:W-:Y:S02]  /*17280*/  PRMT R12, R8, 0x7610, R12 ;  /* 0x00007610080c7816 */ /* 0x001fe4000000000c */
[----:B------:R-:W-:Y:S01]  /*17290*/  F2FP.F16.F32.PACK_AB R8, RZ, R3 ;  /* 0x00000003ff08723e */ /* 0x000fe200000000ff */
[----:B------:R-:W-:Y:S01]  /*172a0*/  FMUL R3, R157, R2 ;  /* 0x000000029d037220 */ /* 0x000fe20000400000 */
[----:B------:R0:W-:Y:S01]  /*172b0*/  @P4 STG.E.U16 desc[UR36][R4.64+0x1c0], R11 ;  /* 0x0001c00b04004986 */ /* 0x0001e2000c101524 */
[----:B-1----:R-:W-:-:S02]  /*172c0*/  PRMT R10, R9, 0x7610, R10 ;  /* 0x00007610090a7816 */ /* 0x002fc4000000000a */
[----:B------:R-:W-:Y:S01]  /*172d0*/  PRMT R13, R8, 0x7610, R13 ;  /* 0x00007610080d7816 */ /* 0x000fe2000000000d */
[----:B------:R-:W-:Y:S01]  /*172e0*/  @P5 STG.E.U16 desc[UR36][R4.64+0x1c2], R12 ;  /* 0x0001c20c04005986 */ /* 0x000fe2000c101524 */
[-C--:B------:R-:W-:Y:S01]  /*172f0*/  FMUL R8, R156, R2.reuse ;  /* 0x000000029c087220 */ /* 0x080fe20000400000 */
[C---:B------:R-:W-:Y:S02]  /*17300*/  ISETP.GT.AND P4, PT, R0.reuse, 0xe8, P3 ;  /* 0x000000e80000780c */ /* 0x040fe40001f84270 */
[----:B------:R-:W-:Y:S01]  /*17310*/  F2FP.F16.F32.PACK_AB R9, RZ, R3 ;  /* 0x00000003ff09723e */ /* 0x000fe200000000ff */
[----:B------:R-:W-:Y:S01]  /*17320*/  FMUL R3, R155, R2 ;  /* 0x000000029b037220 */ /* 0x000fe20000400000 */
[C---:B------:R-:W-:Y:S02]  /*17330*/  ISETP.GT.AND P5, PT, R0.reuse, 0xe9, P3 ;  /* 0x000000e90000780c */ /* 0x040fe40001fa4270 */
[----:B------:R-:W-:Y:S02]  /*17340*/  ISETP.GT.AND P6, PT, R0, 0xe8, P2 ;  /* 0x000000e80000780c */ /* 0x000fe400017c4270 */
[----:B------:R-:W-:Y:S01]  /*17350*/  F2FP.F16.F32.PACK_AB R8, RZ, R8 ;  /* 0x00000008ff08723e */ /* 0x000fe200000000ff */
[----:B------:R1:W-:Y:S01]  /*17360*/  @P1 STG.E.U16 desc[UR36][R6.64+0x1c0], R10 ;  /* 0x0001c00a06001986 */ /* 0x0003e2000c101524 */
[----:B------:R-:W-:-:S02]  /*17370*/  F2FP.F16.F32.PACK_AB R3, RZ, R3 ;  /* 0x00000003ff03723e */ /* 0x000fc400000000ff */
[C---:B------:R-:W-:Y:S01]  /*17380*/  ISETP.GT.AND P1, PT, R17.reuse, 0x80, PT ;  /* 0x000000801100780c */ /* 0x040fe20003f24270 */
[----:B------:R2:W-:Y:S01]  /*17390*/  @P0 STG.E.U16 desc[UR36][R6.64+0x1c2], R13 ;  /* 0x0001c20d06000986 */ /* 0x0005e2000c101524 */
[----:B------:R-:W-:Y:S02]  /*173a0*/  ISETP.GT.AND P0, PT, R17, 0x88, PT ;  /* 0x000000881100780c */ /* 0x000fe40003f04270 */
[----:B0-----:R-:W-:Y:S02]  /*173b0*/  PRMT R11, R8, 0x7610, R11 ;  /* 0x00007610080b7816 */ /* 0x001fe4000000000b */
[----:B------:R-:W-:Y:S02]  /*173c0*/  PRMT R17, R3, 0x7610, R17 ;  /* 0x0000761003117816 */ /* 0x000fe40000000011 */
[----:B-1----:R-:W-:Y:S01]  /*173d0*/  PRMT R10, R9, 0x7610, R10 ;  /* 0x00007610090a7816 */ /* 0x002fe2000000000a */
[----:B------:R-:W-:-:S04]  /*173e0*/  FMUL R3, R154, R2 ;  /* 0x000000029a037220 */ /* 0x000fc80000400000 */
[----:B------:R-:W-:Y:S01]  /*173f0*/  @P4 STG.E.U16 desc[UR36][R4.64+0x1d0], R10 ;  /* 0x0001d00a04004986 */ /* 0x000fe2000c101524 */
[----:B------:R-:W-:-:S03]  /*17400*/  ISETP.GT.AND P4, PT, R0, 0xe9, P2 ;  /* 0x000000e90000780c */ /* 0x000fc60001784270 */
[----:B------:R0:W-:Y:S01]  /*17410*/  @P5 STG.E.U16 desc[UR36][R4.64+0x1d2], R11 ;  /* 0x0001d20b04005986 */ /* 0x0001e2000c101524 */
[----:B------:R-:W-:-:S03]  /*17420*/  ISETP.GT.AND P5, PT, R0, 0xf0, P3 ;  /* 0x000000f00000780c */ /* 0x000fc60001fa4270 */
[----:B------:R-:W-:Y:S01]  /*17430*/  @P6 STG.E.U16 desc[UR36][R6.64+0x1d0], R17 ;  /* 0x0001d01106006986 */ /* 0x000fe2000c101524 */
[----:B------:R-:W-:Y:S01]  /*17440*/  ISETP.GT.AND P6, PT, R0, 0xf1, P3 ;  /* 0x000000f10000780c */ /* 0x000fe20001fc4270 */
[-C--:B------:R-:W-:Y:S01]  /*17450*/  FMUL R8, R153, R2.reuse ;  /* 0x0000000299087220 */ /* 0x080fe20000400000 */
[----:B------:R-:W-:Y:S01]  /*17460*/  FMUL R9, R152, R2 ;  /* 0x0000000298097220 */ /* 0x000fe20000400000 */
[----:B--2---:R-:W-:-:S03]  /*17470*/  F2FP.F16.F32.PACK_AB R13, RZ, R3 ;  /* 0x00000003ff0d723e */ /* 0x004fc600000000ff */
[----:B------:R-:W-:Y:S02]  /*17480*/  F2FP.F16.F32.PACK_AB R14, RZ, R8 ;  /* 0x00000008ff0e723e */ /* 0x000fe400000000ff */
[----:B------:R-:W-:Y:S01]  /*17490*/  F2FP.F16.F32.PACK_AB R15, RZ, R9 ;  /* 0x00000009ff0f723e */ /* 0x000fe200000000ff */
[----:B------:R-:W-:Y:S01]  /*174a0*/  @P4 STG.E.U16 desc[UR36][R6.64+0x1d2], R13 ;  /* 0x0001d20d06004986 */ /* 0x000fe2000c101524 */
[----:B------:R-:W-:-:S03]  /*174b0*/  ISETP.GT.AND P4, PT, R0, 0xf1, P2 ;  /* 0x000000f10000780c */ /* 0x000fc60001784270 */
[----:B------:R-:W-:Y:S04]  /*174c0*/  @P5 STG.E.U16 desc[UR36][R4.64+0x1e0], R14 ;  /* 0x0001e00e04005986 */ /* 0x000fe8000c101524 */
[----:B------:R-:W-:Y:S01]  /*174d0*/  @P6 STG.E.U16 desc[UR36][R4.64+0x1e2], R15 ;  /* 0x0001e20f04006986 */ /* 0x000fe2000c101524 */
[----:B------:R-:W-:Y:S01]  /*174e0*/  ISETP.GT.AND P6, PT, R0, 0xf0, P2 ;  /* 0x000000f00000780c */ /* 0x000fe200017c4270 */
[-C--:B0-----:R-:W-:Y:S01]  /*174f0*/  FMUL R11, R23, R2.reuse ;  /* 0x00000002170b7220 */ /* 0x081fe20000400000 */
[----:B------:R-:W-:-:S04]  /*17500*/  FMUL R12, R22, R2 ;  /* 0x00000002160c7220 */ /* 0x000fc80000400000 */
[----:B------:R-:W-:Y:S02]  /*17510*/  F2FP.F16.F32.PACK_AB R11, RZ, R11 ;  /* 0x0000000bff0b723e */ /* 0x000fe400000000ff */
[----:B------:R-:W-:Y:S02]  /*17520*/  F2FP.F16.F32.PACK_AB R12, RZ, R12 ;  /* 0x0000000cff0c723e */ /* 0x000fe400000000ff */
[C---:B------:R-:W-:Y:S02]  /*17530*/  ISETP.GT.AND P5, PT, R0.reuse, 0xf8, P3 ;  /* 0x000000f80000780c */ /* 0x040fe40001fa4270 */
[----:B------:R-:W-:Y:S01]  /*17540*/  ISETP.GT.AND P3, PT, R0, 0xf9, P3 ;  /* 0x000000f90000780c */ /* 0x000fe20001f64270 */
[----:B------:R-:W-:Y:S01]  /*17550*/  @P6 STG.E.U16 desc[UR36][R6.64+0x1e0], R11 ;  /* 0x0001e00b06006986 */ /* 0x000fe2000c101524 */
[----:B------:R-:W-:-:S03]  /*17560*/  FMUL R10, R21, R2 ;  /* 0x00000002150a7220 */ /* 0x000fc60000400000 */
[----:B------:R0:W-:Y:S01]  /*17570*/  @P4 STG.E.U16 desc[UR36][R6.64+0x1e2], R12 ;  /* 0x0001e20c06004986 */ /* 0x0001e2000c101524 */
[----:B------:R-:W-:Y:S01]  /*17580*/  ISETP.GT.AND P4, PT, R0, 0xf8, P2 ;  /* 0x000000f80000780c */ /* 0x000fe20001784270 */
[-C--:B------:R-:W-:Y:S01]  /*17590*/  FMUL R9, R20, R2.reuse ;  /* 0x0000000214097220 */ /* 0x080fe20000400000 */
[-C--:B------:R-:W-:Y:S01]  /*175a0*/  FMUL R8, R18, R2.reuse ;  /* 0x0000000212087220 */ /* 0x080fe20000400000 */
[----:B------:R-:W-:Y:S01]  /*175b0*/  FMUL R3, R19, R2 ;  /* 0x0000000213037220 */ /* 0x000fe20000400000 */
[----:B------:R-:W-:Y:S02]  /*175c0*/  F2FP.F16.F32.PACK_AB R10, RZ, R10 ;  /* 0x0000000aff0a723e */ /* 0x000fe400000000ff */
[----:B------:R-:W-:Y:S02]  /*175d0*/  ISETP.GT.AND P2, PT, R0, 0xf9, P2 ;  /* 0x000000f90000780c */ /* 0x000fe40001744270 */
[----:B------:R-:W-:Y:S02]  /*175e0*/  F2FP.F16.F32.PACK_AB R9, RZ, R9 ;  /* 0x00000009ff09723e */ /* 0x000fe400000000ff */
[----:B------:R-:W-:-:S02]  /*175f0*/  F2FP.F16.F32.PACK_AB R8, RZ, R8 ;  /* 0x00000008ff08723e */ /* 0x000fc400000000ff */
[----:B------:R-:W-:Y:S01]  /*17600*/  F2FP.F16.F32.PACK_AB R3, RZ, R3 ;  /* 0x00000003ff03723e */ /* 0x000fe200000000ff */
[----:B------:R-:W-:Y:S01]  /*17610*/  @P5 STG.E.U16 desc[UR36][R4.64+0x1f0], R10 ;  /* 0x0001f00a04005986 */ /* 0x000fe2000c101524 */
[----:B0-----:R-:W-:Y:S01]  /*17620*/  PRMT R12, R8, 0x7610, R12 ;  /* 0x00007610080c7816 */ /* 0x001fe2000000000c */
[----:B------:R-:W-:Y:S01]  /*17630*/  @P4 IMAD.MOV.U32 R8, RZ, RZ, R6 ;  /* 0x000000ffff084224 */ /* 0x000fe200078e0006 */
[----:B------:R-:W-:Y:S01]  /*17640*/  PRMT R11, R3, 0x7610, R11 ;  /* 0x00007610030b7816 */ /* 0x000fe2000000000b */
[----:B------:R0:W-:Y:S01]  /*17650*/  @P3 STG.E.U16 desc[UR36][R4.64+0x1f2], R9 ;  /* 0x0001f20904003986 */ /* 0x0001e2000c101524 */
[----:B------:R-:W-:Y:S02]  /*17660*/  USHF.L.U32 UR12, UR8, 0x8, URZ ;  /* 0x00000008080c7899 */ /* 0x000fe4000800063f */
[----:B------:R-:W-:Y:S01]  /*17670*/  USHF.L.U64.HI UR11, UR8, 0x8, UR9 ;  /* 0x00000008080b7899 */ /* 0x000fe20008010209 */
[----:B0-----:R-:W-:-:S03]  /*17680*/  @P4 MOV R9, R7 ;  /* 0x0000000700094202 */ /* 0x001fc60000000f00 */
[----:B------:R-:W-:Y:S02]  /*17690*/  IMAD.U32 R3, RZ, RZ, UR12 ;  /* 0x0000000cff037e24 */ /* 0x000fe4000f8e00ff */
[----:B------:R0:W-:Y:S01]  /*176a0*/  @P4 STG.E.U16 desc[UR36][R8.64+0x1f0], R11 ;  /* 0x0001f00b08004986 */ /* 0x0001e2000c101524 */
[C---:B------:R-:W-:Y:S02]  /*176b0*/  ISETP.GT.AND P3, PT, R0.reuse, RZ, P1 ;  /* 0x000000ff0000720c */ /* 0x040fe40000f64270 */
[----:B------:R-:W-:Y:S01]  /*176c0*/  ISETP.GT.AND P4, PT, R0, 0x1, P1 ;  /* 0x000000010000780c */ /* 0x000fe20000f84270 */
[-C--:B------:R-:W-:Y:S01]  /*176d0*/  FMUL R24, R24, R2.reuse ;  /* 0x0000000218187220 */ /* 0x080fe20000400000 */
[----:B------:R-:W-:Y:S01]  /*176e0*/  FMUL R25, R25, R2 ;  /* 0x0000000219197220 */ /* 0x000fe20000400000 */
[----:B0-----:R-:W-:Y:S01]  /*176f0*/  @P2 IMAD.MOV.U32 R8, RZ, RZ, R6 ;  /* 0x000000ffff082224 */ /* 0x001fe200078e0006 */
[----:B------:R-:W-:Y:S01]  /*17700*/  @P2 MOV R9, R7 ;  /* 0x0000000700092202 */ /* 0x000fe20000000f00 */
[----:B------:R-:W-:-:S04]  /*17710*/  IMAD.U32 R7, RZ, RZ, UR11 ;  /* 0x0000000bff077e24 */ /* 0x000fc8000f8e00ff */
[----:B------:R0:W-:Y:S01]  /*17720*/  @P2 STG.E.U16 desc[UR36][R8.64+0x1f2], R12 ;  /* 0x0001f20c08002986 */ /* 0x0001e2000c101524 */
[C---:B------:R-:W-:Y:S02]  /*17730*/  IADD3 R6, P2, P6, R4.reuse, UR5, R3 ;  /* 0x0000000504067c10 */ /* 0x040fe4000fe5e003 */
[----:B------:R-:W-:Y:S02]  /*17740*/  IADD3 R4, P5, R4, UR12, RZ ;  /* 0x0000000c04047c10 */ /* 0x000fe4000ffbe0ff */
[C---:B------:R-:W-:Y:S02]  /*17750*/  IADD3.X R7, R5.reuse, UR4, R7, P2, P6 ;  /* 0x0000000405077c10 */ /* 0x040fe400097ec407 */
[----:B------:R-:W-:Y:S02]  /*17760*/  F2FP.F16.F32.PACK_AB R24, RZ, R24 ;  /* 0x00000018ff18723e */ /* 0x000fe400000000ff */
[----:B------:R-:W-:Y:S02]  /*17770*/  IADD3.X R5, R5, UR11, RZ, P5, !PT ;  /* 0x0000000b05057c10 */ /* 0x000fe4000affe4ff */
[----:B------:R-:W-:-:S02]  /*17780*/  F2FP.F16.F32.PACK_AB R25, RZ, R25 ;  /* 0x00000019ff19723e */ /* 0x000fc400000000ff */
[C---:B------:R-:W-:Y:S01]  /*17790*/  ISETP.GT.AND P2, PT, R0.reuse, RZ, P0 ;  /* 0x000000ff0000720c */ /* 0x040fe20000744270 */
[----:B------:R-:W-:Y:S01]  /*177a0*/  @P3 STG.E.U16 desc[UR36][R4.64], R24 ;  /* 0x0000001804003986 */ /* 0x000fe2000c101524 */
[----:B------:R-:W-:Y:S01]  /*177b0*/  ISETP.GT.AND P3, PT, R0, 0x1, P0 ;  /* 0x000000010000780c */ /* 0x000fe20000764270 */
[-C--:B------:R-:W-:Y:S02]  /*177c0*/  FMUL R26, R26, R2.reuse ;  /* 0x000000021a1a7220 */ /* 0x080fe40000400000 */
[----:B------:R-:W-:Y:S01]  /*177d0*/  @P4 STG.E.U16 desc[UR36][R4.64+0x2], R25 ;  /* 0x0000021904004986 */ /* 0x000fe2000c101524 */
[----:B------:R-:W-:Y:S01]  /*177e0*/  ISETP.GT.AND P4, PT, R0, 0x8, P1 ;  /* 0x000000080000780c */ /* 0x000fe20000f84270 */
[-C--:B------:R-:W-:Y:S01]  /*177f0*/  FMUL R27, R27, R2.reuse ;  /* 0x000000021b1b7220 */ /* 0x080fe20000400000 */
[----:B0-----:R-:W-:Y:S01]  /*17800*/  IADD3 R8, P5, R4, UR5, RZ ;  /* 0x0000000504087c10 */ /* 0x001fe2000ffbe0ff */
[----:B------:R-:W-:Y:S01]  /*17810*/  FMUL R28, R28, R2 ;  /* 0x000000021c1c7220 */ /* 0x000fe20000400000 */
[----:B------:R-:W-:-:S02]  /*17820*/  F2FP.F16.F32.PACK_AB R26, RZ, R26 ;  /* 0x0000001aff1a723e */ /* 0x000fc400000000ff */
[----:B------:R-:W-:Y:S02]  /*17830*/  IADD3.X R9, R5, UR4, RZ, P5, !PT ;  /* 0x0000000405097c10 */ /* 0x000fe4000affe4ff */
[----:B------:R-:W-:Y:S02]  /*17840*/  F2FP.F16.F32.PACK_AB R27, RZ, R27 ;  /* 0x0000001bff1b723e */ /* 0x000fe400000000ff */
[----:B------:R-:W-:Y:S01]  /*17850*/  F2FP.F16.F32.PACK_AB R28, RZ, R28 ;  /* 0x0000001cff1c723e */ /* 0x000fe200000000ff */
[----:B------:R-:W-:Y:S01]  /*17860*/  @P2 STG.E.U16 desc[UR36][R8.64], R26 ;  /* 0x0000001a08002986 */ /* 0x000fe2000c101524 */
[C---:B------:R-:W-:Y:S02]  /*17870*/  ISETP.GT.AND P5, PT, R0.reuse, 0x9, P1 ;  /* 0x000000090000780c */ /* 0x040fe40000fa4270 */
[C---:B------:R-:W-:Y:S01]  /*17880*/  ISETP.GT.AND P2, PT, R0.reuse, 0x8, P0 ;  /* 0x000000080000780c */ /* 0x040fe20000744270 */
[----:B------:R-:W-:Y:S01]  /*17890*/  @P3 STG.E.U16 desc[UR36][R8.64+0x2], R27 ;  /* 0x0000021b08003986 */ /* 0x000fe2000c101524 */
[-C--:B------:R-:W-:Y:S01]  /*178a0*/  FMUL R29, R29, R2.reuse ;  /* 0x000000021d1d7220 */ /* 0x080fe20000400000 */
[----:B------:R-:W-:Y:S01]  /*178b0*/  ISETP.GT.AND P3, PT, R0, 0x9, P0 ;  /* 0x000000090000780c */ /* 0x000fe20000764270 */
[-C--:B------:R-:W-:Y:S01]  /*178c0*/  FMUL R30, R30, R2.reuse ;  /* 0x000000021e1e7220 */ /* 0x080fe20000400000 */
[----:B------:R-:W-:Y:S01]  /*178d0*/  @P4 STG.E.U16 desc[UR36][R4.64+0x10], R28 ;  /* 0x0000101c04004986 */ /* 0x000fe2000c101524 */
[----:B------:R-:W-:Y:S01]  /*178e0*/  ISETP.GT.AND P4, PT, R0, 0x10, P1 ;  /* 0x000000100000780c */ /* 0x000fe20000f84270 */
[-C--:B------:R-:W-:Y:S01]  /*178f0*/  FMUL R31, R31, R2.reuse ;  /* 0x000000021f1f7220 */ /* 0x080fe20000400000 */
[----:B------:R-:W-:Y:S01]  /*17900*/  IADD3 R10, P6, R4, UR5, RZ ;  /* 0x00000005040a7c10 */ /* 0x000fe2000ffde0ff */
[----:B------:R-:W-:Y:S01]  /*17910*/  FMUL R32, R32, R2 ;  /* 0x0000000220207220 */ /* 0x000fe20000400000 */
[----:B------:R-:W-:-:S02]  /*17920*/  F2FP.F16.F32.PACK_AB R29, RZ, R29 ;  /* 0x0000001dff1d723e */ /* 0x000fc400000000ff */
[----:B------:R-:W-:Y:S02]  /*17930*/  F2FP.F16.F32.PACK_AB R30, RZ, R30 ;  /* 0x0000001eff1e723e */ /* 0x000fe400000000ff */
[----:B------:R-:W-:Y:S02]  /*17940*/  IADD3.X R11, R5, UR4, RZ, P6, !PT ;  /* 0x00000004050b7c10 */ /* 0x000fe4000b7fe4ff */
[----:B------:R-:W-:Y:S01]  /*17950*/  F2FP.F16.F32.PACK_AB R31, RZ, R31 ;  /* 0x0000001fff1f723e */ /* 0x000fe200000000ff */
[----:B------:R-:W-:Y:S01]  /*17960*/  @P5 STG.E.U16 desc[UR36][R4.64+0x12], R29 ;  /* 0x0000121d04005986 */ /* 0x000fe2000c101524 */
[----:B------:R-:W-:Y:S02]  /*17970*/  F2FP.F16.F32.PACK_AB R32, RZ, R32 ;  /* 0x00000020ff20723e */ /* 0x000fe400000000ff */
[C---:B------:R-:W-:Y:S01]  /*17980*/  ISETP.GT.AND P5, PT, R0.reuse, 0x11, P1 ;  /* 0x000000110000780c */ /* 0x040fe20000fa4270 */
[----:B------:R-:W-:Y:S01]  /*17990*/  @P2 STG.E.U16 desc[UR36][R10.64+0x10], R30 ;  /* 0x0000101e0a002986 */ /* 0x000fe2000c101524 */
[----:B------:R-:W-:Y:S01]  /*179a0*/  ISETP.GT.AND P2, PT, R0, 0x10, P0 ;  /* 0x000000100000780c */ /* 0x000fe20000744270 */
[----:B------:R-:W-:-:S02]  /*179b0*/  FMUL R33, R33, R2 ;  /* 0x0000000221217220 */ /* 0x000fc40000400000 */
[----:B------:R-:W-:Y:S01]  /*179c0*/  @P3 STG.E.U16 desc[UR36][R6.64+0x12], R31 ;  /* 0x0000121f06003986 */ /* 0x000fe2000c101524 */
[----:B------:R-:W-:Y:S01]  /*179d0*/  ISETP.GT.AND P3, PT, R0, 0x11, P0 ;  /* 0x000000110000780c */ /* 0x000fe20000764270 */
[-C--:B------:R-:W-:Y:S02]  /*179e0*/  FMUL R34, R34, R2.reuse ;  /* 0x0000000222227220 */ /* 0x080fe40000400000 */
[----:B------:R-:W-:Y:S01]  /*179f0*/  @P4 STG.E.U16 desc[UR36][R4.64+0x20], R32 ;  /* 0x0000202004004986 */ /* 0x000fe2000c101524 */
[----:B------:R-:W-:Y:S01]  /*17a00*/  ISETP.GT.AND P4, PT, R0, 0x18, P1 ;  /* 0x000000180000780c */ /* 0x000fe20000f84270 */
[-C--:B------:R-:W-:Y:S01]  /*17a10*/  FMUL R35, R35, R2.reuse ;  /* 0x0000000223237220 */ /* 0x080fe20000400000 */
[----:B------:R-:W-:Y:S01]  /*17a20*/  FMUL R36, R36, R2 ;  /* 0x0000000224247220 */ /* 0x000fe20000400000 */
[----:B------:R-:W-:Y:S02]  /*17a30*/  F2FP.F16.F32.PACK_AB R33, RZ, R33 ;  /* 0x00000021ff21723e */ /* 0x000fe400000000ff */
[----:B------:R-:W-:-:S02]  /*17a40*/  F2FP.F16.F32.PACK_AB R34, RZ, R34 ;  /* 0x00000022ff22723e */ /* 0x000fc400000000ff */
[----:B------:R-:W-:Y:S01]  /*17a50*/  F2FP.F16.F32.PACK_AB R35, RZ, R35 ;  /* 0x00000023ff23723e */ /* 0x000fe200000000ff */
[----:B------:R-:W-:Y:S01]  /*17a60*/  @P5 STG.E.U16 desc[UR36][R4.64+0x22], R33 ;  /* 0x0000222104005986 */ /* 0x000fe2000c101524 */
[----:B------:R-:W-:Y:S02]  /*17a70*/  F2FP.F16.F32.PACK_AB R36, RZ, R36 ;  /* 0x00000024ff24723e */ /* 0x000fe400000000ff */
[C---:B------:R-:W-:Y:S01]  /*17a80*/  ISETP.GT.AND P5, PT, R0.reuse, 0x19, P1 ;  /* 0x000000190000780c */ /* 0x040fe20000fa4270 */
[----:B------:R-:W-:Y:S01]  /*17a90*/  @P2 STG.E.U16 desc[UR36][R6.64+0x20], R34 ;  /* 0x0000202206002986 */ /* 0x000fe2000c101524 */
[C---:B------:R-:W-:Y:S01]  /*17aa0*/  ISETP.GT.AND P2, PT, R0.reuse, 0x18, P0 ;  /* 0x000000180000780c */ /* 0x040fe20000744270 */
[-C--:B------:R-:W-:Y:S02]  /*17ab0*/  FMUL R37, R37, R2.reuse ;  /* 0x0000000225257220 */ /* 0x080fe40000400000 */
[----:B------:R-:W-:Y:S01]  /*17ac0*/  @P3 STG.E.U16 desc[UR36][R6.64+0x22], R35 ;  /* 0x0000222306003986 */ /* 0x000fe2000c101524 */
[----:B------:R-:W-:Y:S01]  /*17ad0*/  ISETP.GT.AND P3, PT, R0, 0x19, P0 ;  /* 0x000000190000780c */ /* 0x000fe20000764270 */
[----:B------:R-:W-:-:S02]  /*17ae0*/  FMUL R38, R38, R2 ;  /* 0x0000000226267220 */ /* 0x000fc40000400000 */
[----:B------:R-:W-:Y:S01]  /*17af0*/  @P4 STG.E.U16 desc[UR36][R4.64+0x30], R36 ;  /* 0x0000302404004986 */ /* 0x000fe2000c101524 */
[----:B------:R-:W-:Y:S01]  /*17b00*/  ISETP.GT.AND P4, PT, R0, 0x20, P1 ;  /* 0x000000200000780c */ /* 0x000fe20000f84270 */
[-C--:B------:R-:W-:Y:S01]  /*17b10*/  FMUL R39, R39, R2.reuse ;  /* 0x0000000227277220 */ /* 0x080fe20000400000 */
[----:B------:R-:W-:Y:S01]  /*17b20*/  FMUL R40, R40, R2 ;  /* 0x0000000228287220 */ /* 0x000fe20000400000 */
[----:B------:R-:W-:Y:S02]  /*17b30*/  F2FP.F16.F32.PACK_AB R37, RZ, R37 ;  /* 0x00000025ff25723e */ /* 0x000fe400000000ff */
[----:B------:R-:W-:Y:S02]  /*17b40*/  F2FP.F16.F32.PACK_AB R38, RZ, R38 ;  /* 0x00000026ff26723e */ /* 0x000fe400000000ff */
[----:B------:R-:W-:Y:S01]  /*17b50*/  F2FP.F16.F32.PACK_AB R39, RZ, R39 ;  /* 0x00000027ff27723e */ /* 0x000fe200000000ff */
[----:B------:R-:W-:Y:S01]  /*17b60*/  @P5 STG.E.U16 desc[UR36][R4.64+0x32], R37 ;  /* 0x0000322504005986 */ /* 0x000fe2000c101524 */
[----:B------:R-:W-:-:S02]  /*17b70*/  F2FP.F16.F32.PACK_AB R40, RZ, R40 ;  /* 0x00000028ff28723e */ /* 0x000fc400000000ff */
[C---:B------:R-:W-:Y:S01]  /*17b80*/  ISETP.GT.AND P5, PT, R0.reuse, 0x21, P1 ;  /* 0x000000210000780c */ /* 0x040fe20000fa4270 */
[----:B------:R-:W-:Y:S01]  /*17b90*/  @P2 STG.E.U16 desc[UR36][R6.64+0x30], R38 ;  /* 0x0000302606002986 */ /* 0x000fe2000c101524 */
[C---:B------:R-:W-:Y:S01]  /*17ba0*/  ISETP.GT.AND P2, PT, R0.reuse, 0x20, P0 ;  /* 0x000000200000780c */ /* 0x040fe20000744270 */
[-C--:B------:R-:W-:Y:S02]  /*17bb0*/  FMUL R41, R41, R2.reuse ;  /* 0x0000000229297220 */ /* 0x080fe40000400000 */
[----:B------:R-:W-:Y:S01]  /*17bc0*/  @P3 STG.E.U16 desc[UR36][R6.64+0x32], R39 ;  /* 0x0000322706003986 */ /* 0x000fe2000c101524 */
[----:B------:R-:W-:Y:S01]  /*17bd0*/  ISETP.GT.AND P3, PT, R0, 0x21, P0 ;  /* 0x000000210000780c */ /* 0x000fe20000764270 */
[-C--:B------:R-:W-:Y:S02]  /*17be0*/  FMUL R42, R42, R2.reuse ;  /* 0x000000022a2a7220 */ /* 0x080fe40000400000 */
[----:B------:R-:W-:Y:S01]  /*17bf0*/  @P4 STG.E.U16 desc[UR36][R4.64+0x40], R40 ;  /* 0x0000402804004986 */ /* 0x000fe2000c101524 */
[----:B------:R-:W-:Y:S01]  /*17c00*/  ISETP.GT.AND P4, PT, R0, 0x28, P1 ;  /* 0x000000280000780c */ /* 0x000fe20000f84270 */
[-C--:B------:R-:W-:Y:S01]  /*17c10*/  FMUL R43, R43, R2.reuse ;  /* 0x000000022b2b7220 */ /* 0x080fe20000400000 */
[----:B------:R-:W-:Y:S01]  /*17c20*/  FMUL R44, R44, R2 ;  /* 0x000000022c2c7220 */ /* 0x000fe20000400000 */
[----:B------:R-:W-:-:S02]  /*17c30*/  F2FP.F16.F32.PACK_AB R41, RZ, R41 ;  /* 0x00000029ff29723e */ /* 0x000fc400000000ff */
[----:B------:R-:W-:Y:S02]  /*17c40*/  F2FP.F16.F32.PACK_AB R42, RZ, R42 ;  /* 0x0000002aff2a723e */ /* 0x000fe400000000ff */
        /* <DEDUP_REMOVED lines=357> */
[----:B------:R-:W-:Y:S01]  /*192a0*/  ISETP.GT.AND P2, PT, R0, 0xd8, P0 ;  /* 0x000000d80000780c */ /* 0x000fe20000744270 */
[-C--:B------:R-:W-:Y:S02]  /*192b0*/  FMUL R133, R133, R2.reuse ;  /* 0x0000000285857220 */ /* 0x080fe40000400000 */
[----:B------:R-:W-:Y:S01]  /*192c0*/  @P3 STG.E.U16 desc[UR36][R6.64+0x1a2], R131 ;  /* 0x0001a28306003986 */ /* 0x000fe2000c101524 */
[----:B------:R-:W-:-:S03]  /*192d0*/  FMUL R134, R134, R2 ;  /* 0x0000000286867220 */ /* 0x000fc60000400000 */
[----:B------:R-:W-:Y:S01]  /*192e0*/  @P4 STG.E.U16 desc[UR36][R4.64+0x1b0], R132 ;  /* 0x0001b08404004986 */ /* 0x000fe2000c101524 */
[C---:B------:R-:W-:Y:S01]  /*192f0*/  ISETP.GT.AND P4, PT, R0.reuse, 0xd9, P0 ;  /* 0x000000d90000780c */ /* 0x040fe20000784270 */
[----:B------:R-:W-:Y:S01]  /*19300*/  FMUL R135, R135, R2 ;  /* 0x0000000287877220 */ /* 0x000fe20000400000 */
[----:B------:R-:W-:Y:S02]  /*19310*/  F2FP.F16.F32.PACK_AB R133, RZ, R133 ;  /* 0x00000085ff85723e */ /* 0x000fe400000000ff */
[----:B------:R-:W-:Y:S02]  /*19320*/  F2FP.F16.F32.PACK_AB R134, RZ, R134 ;  /* 0x00000086ff86723e */ /* 0x000fe400000000ff */
[----:B------:R-:W-:Y:S01]  /*19330*/  F2FP.F16.F32.PACK_AB R135, RZ, R135 ;  /* 0x00000087ff87723e */ /* 0x000fe200000000ff */
[----:B------:R-:W-:Y:S01]  /*19340*/  @P5 STG.E.U16 desc[UR36][R4.64+0x1b2], R133 ;  /* 0x0001b28504005986 */ /* 0x000fe2000c101524 */
[----:B------:R-:W-:-:S03]  /*19350*/  ISETP.GT.AND P5, PT, R0, 0xe0, P1 ;  /* 0x000000e00000780c */ /* 0x000fc60000fa4270 */
[----:B------:R-:W-:Y:S01]  /*19360*/  @P2 STG.E.U16 desc[UR36][R6.64+0x1b0], R134 ;  /* 0x0001b08606002986 */ /* 0x000fe2000c101524 */
[----:B------:R-:W-:Y:S01]  /*19370*/  ISETP.GT.AND P2, PT, R0, 0xe1, P1 ;  /* 0x000000e10000780c */ /* 0x000fe20000f44270 */
[-C--:B------:R-:W-:Y:S01]  /*19380*/  FMUL R136, R136, R2.reuse ;  /* 0x0000000288887220 */ /* 0x080fe20000400000 */
[C---:B------:R-:W-:Y:S01]  /*19390*/  ISETP.GT.AND P3, PT, R0.reuse, 0xe0, P0 ;  /* 0x000000e00000780c */ /* 0x040fe20000764270 */
[----:B------:R-:W-:Y:S01]  /*193a0*/  @P4 STG.E.U16 desc[UR36][R6.64+0x1b2], R135 ;  /* 0x0001b28706004986 */ /* 0x000fe2000c101524 */
[-C--:B------:R-:W-:Y:S01]  /*193b0*/  FMUL R137, R137, R2.reuse ;  /* 0x0000000289897220 */ /* 0x080fe20000400000 */
[----:B------:R-:W-:Y:S01]  /*193c0*/  ISETP.GT.AND P4, PT, R0, 0xe1, P0 ;  /* 0x000000e10000780c */ /* 0x000fe20000784270 */
[-C--:B------:R-:W-:Y:S01]  /*193d0*/  FMUL R138, R138, R2.reuse ;  /* 0x000000028a8a7220 */ /* 0x080fe20000400000 */
[----:B------:R-:W-:Y:S01]  /*193e0*/  FMUL R139, R139, R2 ;  /* 0x000000028b8b7220 */ /* 0x000fe20000400000 */
[----:B------:R-:W-:Y:S02]  /*193f0*/  F2FP.F16.F32.PACK_AB R136, RZ, R136 ;  /* 0x00000088ff88723e */ /* 0x000fe400000000ff */
[----:B------:R-:W-:-:S02]  /*19400*/  F2FP.F16.F32.PACK_AB R137, RZ, R137 ;  /* 0x00000089ff89723e */ /* 0x000fc400000000ff */
[----:B------:R-:W-:Y:S02]  /*19410*/  F2FP.F16.F32.PACK_AB R138, RZ, R138 ;  /* 0x0000008aff8a723e */ /* 0x000fe400000000ff */
[----:B------:R-:W-:Y:S01]  /*19420*/  F2FP.F16.F32.PACK_AB R139, RZ, R139 ;  /* 0x0000008bff8b723e */ /* 0x000fe200000000ff */
[----:B------:R-:W-:Y:S01]  /*19430*/  @P5 STG.E.U16 desc[UR36][R4.64+0x1c0], R136 ;  /* 0x0001c08804005986 */ /* 0x000fe2000c101524 */
[----:B------:R-:W-:-:S03]  /*19440*/  ISETP.GT.AND P5, PT, R0, 0xe9, P1 ;  /* 0x000000e90000780c */ /* 0x000fc60000fa4270 */
[----:B------:R-:W-:Y:S01]  /*19450*/  @P2 STG.E.U16 desc[UR36][R4.64+0x1c2], R137 ;  /* 0x0001c28904002986 */ /* 0x000fe2000c101524 */
[C---:B------:R-:W-:Y:S02]  /*19460*/  ISETP.GT.AND P2, PT, R0.reuse, 0xe8, P1 ;  /* 0x000000e80000780c */ /* 0x040fe40000f44270 */
[C---:B------:R-:W-:Y:S01]  /*19470*/  ISETP.GT.AND P6, PT, R0.reuse, 0xe8, P0 ;  /* 0x000000e80000780c */ /* 0x040fe200007c4270 */
[----:B------:R-:W-:Y:S01]  /*19480*/  @P3 STG.E.U16 desc[UR36][R6.64+0x1c0], R138 ;  /* 0x0001c08a06003986 */ /* 0x000fe2000c101524 */
[----:B------:R-:W-:Y:S01]  /*19490*/  ISETP.GT.AND P3, PT, R0, 0xe9, P0 ;  /* 0x000000e90000780c */ /* 0x000fe20000764270 */
[-C--:B------:R-:W-:Y:S01]  /*194a0*/  FMUL R140, R140, R2.reuse ;  /* 0x000000028c8c7220 */ /* 0x080fe20000400000 */
[-C--:B------:R-:W-:Y:S01]  /*194b0*/  FMUL R141, R141, R2.reuse ;  /* 0x000000028d8d7220 */ /* 0x080fe20000400000 */
[----:B------:R-:W-:Y:S01]  /*194c0*/  @P4 STG.E.U16 desc[UR36][R6.64+0x1c2], R139 ;  /* 0x0001c28b06004986 */ /* 0x000fe2000c101524 */
[----:B------:R-:W-:Y:S01]  /*194d0*/  ISETP.GT.AND P4, PT, R0, 0xf0, P1 ;  /* 0x000000f00000780c */ /* 0x000fe20000f84270 */
[-C--:B------:R-:W-:Y:S01]  /*194e0*/  FMUL R142, R142, R2.reuse ;  /* 0x000000028e8e7220 */ /* 0x080fe20000400000 */
[-C--:B------:R-:W-:Y:S01]  /*194f0*/  FMUL R143, R143, R2.reuse ;  /* 0x000000028f8f7220 */ /* 0x080fe20000400000 */
[----:B------:R-:W-:Y:S01]  /*19500*/  FMUL R144, R144, R2 ;  /* 0x0000000290907220 */ /* 0x000fe20000400000 */
[----:B------:R-:W-:-:S02]  /*19510*/  F2FP.F16.F32.PACK_AB R140, RZ, R140 ;  /* 0x0000008cff8c723e */ /* 0x000fc400000000ff */
[----:B------:R-:W-:Y:S02]  /*19520*/  F2FP.F16.F32.PACK_AB R141, RZ, R141 ;  /* 0x0000008dff8d723e */ /* 0x000fe400000000ff */
[----:B------:R-:W-:Y:S02]  /*19530*/  F2FP.F16.F32.PACK_AB R142, RZ, R142 ;  /* 0x0000008eff8e723e */ /* 0x000fe400000000ff */
[----:B------:R-:W-:Y:S02]  /*19540*/  F2FP.F16.F32.PACK_AB R143, RZ, R143 ;  /* 0x0000008fff8f723e */ /* 0x000fe400000000ff */
[----:B------:R-:W-:Y:S01]  /*19550*/  F2FP.F16.F32.PACK_AB R144, RZ, R144 ;  /* 0x00000090ff90723e */ /* 0x000fe200000000ff */
[----:B------:R-:W-:Y:S01]  /*19560*/  @P2 STG.E.U16 desc[UR36][R4.64+0x1d0], R140 ;  /* 0x0001d08c04002986 */ /* 0x000fe2000c101524 */
[----:B------:R-:W-:-:S03]  /*19570*/  ISETP.GT.AND P2, PT, R0, 0xf1, P1 ;  /* 0x000000f10000780c */ /* 0x000fc60000f44270 */
[----:B------:R-:W-:Y:S01]  /*19580*/  @P5 STG.E.U16 desc[UR36][R4.64+0x1d2], R141 ;  /* 0x0001d28d04005986 */ /* 0x000fe2000c101524 */
[----:B------:R-:W-:-:S03]  /*19590*/  ISETP.GT.AND P5, PT, R0, 0xf0, P0 ;  /* 0x000000f00000780c */ /* 0x000fc600007a4270 */
[----:B------:R-:W-:Y:S01]  /*195a0*/  @P6 STG.E.U16 desc[UR36][R6.64+0x1d0], R142 ;  /* 0x0001d08e06006986 */ /* 0x000fe2000c101524 */
[----:B------:R-:W-:-:S03]  /*195b0*/  FMUL R145, R145, R2 ;  /* 0x0000000291917220 */ /* 0x000fc60000400000 */
[----:B------:R-:W-:Y:S01]  /*195c0*/  @P3 STG.E.U16 desc[UR36][R6.64+0x1d2], R143 ;  /* 0x0001d28f06003986 */ /* 0x000fe2000c101524 */
[----:B------:R-:W-:-:S03]  /*195d0*/  ISETP.GT.AND P3, PT, R0, 0xf8, P1 ;  /* 0x000000f80000780c */ /* 0x000fc60000f64270 */
[----:B------:R-:W-:Y:S01]  /*195e0*/  @P4 STG.E.U16 desc[UR36][R4.64+0x1e0], R144 ;  /* 0x0001e09004004986 */ /* 0x000fe2000c101524 */
[----:B------:R-:W-:Y:S01]  /*195f0*/  ISETP.GT.AND P4, PT, R0, 0xf1, P0 ;  /* 0x000000f10000780c */ /* 0x000fe20000784270 */
[-C--:B------:R-:W-:Y:S01]  /*19600*/  FMUL R146, R146, R2.reuse ;  /* 0x0000000292927220 */ /* 0x080fe20000400000 */
[C---:B------:R-:W-:Y:S01]  /*19610*/  ISETP.GT.AND P1, PT, R0.reuse, 0xf9, P1 ;  /* 0x000000f90000780c */ /* 0x040fe20000f24270 */
[-C--:B------:R-:W-:Y:S01]  /*19620*/  FMUL R147, R147, R2.reuse ;  /* 0x0000000293937220 */ /* 0x080fe20000400000 */
[----:B------:R-:W-:Y:S01]  /*19630*/  ISETP.GT.AND P6, PT, R0, 0xf8, P0 ;  /* 0x000000f80000780c */ /* 0x000fe200007c4270 */
[-C--:B------:R-:W-:Y:S01]  /*19640*/  FMUL R148, R148, R2.reuse ;  /* 0x0000000294947220 */ /* 0x080fe20000400000 */
[----:B------:R-:W-:Y:S01]  /*19650*/  FMUL R149, R149, R2 ;  /* 0x0000000295957220 */ /* 0x000fe20000400000 */
[----:B------:R-:W-:Y:S02]  /*19660*/  F2FP.F16.F32.PACK_AB R145, RZ, R145 ;  /* 0x00000091ff91723e */ /* 0x000fe400000000ff */
[----:B------:R-:W-:-:S02]  /*19670*/  F2FP.F16.F32.PACK_AB R146, RZ, R146 ;  /* 0x00000092ff92723e */ /* 0x000fc400000000ff */
[----:B------:R-:W-:Y:S02]  /*19680*/  ISETP.GT.AND P0, PT, R0, 0xf9, P0 ;  /* 0x000000f90000780c */ /* 0x000fe40000704270 */
[----:B------:R-:W-:Y:S01]  /*19690*/  F2FP.F16.F32.PACK_AB R147, RZ, R147 ;  /* 0x00000093ff93723e */ /* 0x000fe200000000ff */
[----:B------:R-:W-:Y:S01]  /*196a0*/  FMUL R150, R150, R2 ;  /* 0x0000000296967220 */ /* 0x000fe20000400000 */
[----:B------:R-:W-:Y:S02]  /*196b0*/  F2FP.F16.F32.PACK_AB R148, RZ, R148 ;  /* 0x00000094ff94723e */ /* 0x000fe400000000ff */
[----:B------:R-:W-:Y:S01]  /*196c0*/  F2FP.F16.F32.PACK_AB R149, RZ, R149 ;  /* 0x00000095ff95723e */ /* 0x000fe200000000ff */
[----:B------:R-:W-:Y:S01]  /*196d0*/  FMUL R151, R151, R2 ;  /* 0x0000000297977220 */ /* 0x000fe20000400000 */
[----:B------:R-:W-:Y:S01]  /*196e0*/  @P2 STG.E.U16 desc[UR36][R4.64+0x1e2], R145 ;  /* 0x0001e29104002986 */ /* 0x000fe2000c101524 */
[----:B------:R-:W-:-:S03]  /*196f0*/  F2FP.F16.F32.PACK_AB R150, RZ, R150 ;  /* 0x00000096ff96723e */ /* 0x000fc600000000ff */
[----:B------:R-:W-:Y:S01]  /*19700*/  @P5 STG.E.U16 desc[UR36][R6.64+0x1e0], R146 ;  /* 0x0001e09206005986 */ /* 0x000fe2000c101524 */
[----:B------:R-:W-:-:S03]  /*19710*/  F2FP.F16.F32.PACK_AB R151, RZ, R151 ;  /* 0x00000097ff97723e */ /* 0x000fc600000000ff */
[----:B------:R-:W-:Y:S04]  /*19720*/  @P4 STG.E.U16 desc[UR36][R6.64+0x1e2], R147 ;  /* 0x0001e29306004986 */ /* 0x000fe8000c101524 */
[----:B------:R-:W-:Y:S04]  /*19730*/  @P3 STG.E.U16 desc[UR36][R4.64+0x1f0], R148 ;  /* 0x0001f09404003986 */ /* 0x000fe8000c101524 */
[----:B------:R0:W-:Y:S02]  /*19740*/  @P1 STG.E.U16 desc[UR36][R4.64+0x1f2], R149 ;  /* 0x0001f29504001986 */ /* 0x0001e4000c101524 */
[----:B0-----:R-:W-:Y:S01]  /*19750*/  @P6 IMAD.MOV.U32 R4, RZ, RZ, R6 ;  /* 0x000000ffff046224 */ /* 0x001fe200078e0006 */
[----:B------:R-:W-:-:S05]  /*19760*/  @P6 MOV R5, R7 ;  /* 0x0000000700056202 */ /* 0x000fca0000000f00 */
[----:B------:R0:W-:Y:S04]  /*19770*/  @P6 STG.E.U16 desc[UR36][R4.64+0x1f0], R150 ;  /* 0x0001f09604006986 */ /* 0x0001e8000c101524 */
[----:B------:R0:W-:Y:S02]  /*19780*/  @P0 STG.E.U16 desc[UR36][R6.64+0x1f2], R151 ;  /* 0x0001f29706000986 */ /* 0x0001e4000c101524 */
.L_x_536:
[----:B------:R-:W-:Y:S05]  /*19790*/  BSYNC B0 ;  /* 0x0000000000007941 */ /* 0x000fea0003800000 */
.L_x_28:
[----:B0-----:R-:W2:Y:S04]  /*197a0*/  LDL.LU R5, [R1+0x200] ;  /* 0x0002000001057983 */ /* 0x001ea80000300800 */
[----:B------:R-:W2:Y:S01]  /*197b0*/  LDL.LU R4, [R1+0x204] ;  /* 0x0002040001047983 */ /* 0x000ea20000300800 */
[----:B------:R-:W-:Y:S01]  /*197c0*/  ULDC UR4, c[0x0][0xc] ;  /* 0x0000030000047ab9 */ /* 0x000fe20000000800 */
[----:B------:R-:W-:Y:S01]  /*197d0*/  ULDC UR5, c[0x0][0x10] ;  /* 0x0000040000057ab9 */ /* 0x000fe20000000800 */
[----:B-----5:R-:W2:Y:S01]  /*197e0*/  LDC R3, c[0x0][0x14] ;  /* 0x00000500ff037b82 */ /* 0x020ea20000000800 */
[----:B------:R-:W-:Y:S01]  /*197f0*/  UIMAD.WIDE.U32 UR4, UR4, UR5, URZ ;  /* 0x00000005040472a5 */ /* 0x000fe2000f8e003f */
[----:B----4-:R-:W-:Y:S01]  /*19800*/  PRMT R0, RZ, 0x7610, R0 ;  /* 0x00007610ff007816 */ /* 0x010fe20000000000 */
[----:B------:R-:W-:Y:S01]  /*19810*/  UMOV UR42, 0xffffffff ;  /* 0xffffffff002a7882 */ /* 0x000fe20000000000 */
[----:B------:R-:W-:-:S03]  /*19820*/  UMOV UR43, 0xffffffff ;  /* 0xffffffff002b7882 */ /* 0x000fc60000000000 */
[----:B--2---:R-:W-:-:S04]  /*19830*/  IMAD.WIDE.U32 R4, R3, UR4, R4 ;  /* 0x0000000403047c25 */ /* 0x004fc8000f8e0004 */
[----:B------:R-:W-:Y:S01]  /*19840*/  IMAD R3, R3, UR5, RZ ;  /* 0x0000000503037c24 */ /* 0x000fe2000f8e02ff */
[----:B------:R-:W-:Y:S01]  /*19850*/  ULDC.64 UR4, c[0x0][0x650] ;  /* 0x0001940000047ab9 */ /* 0x000fe20000000a00 */
[----:B------:R-:W-:Y:S01]  /*19860*/  IMAD.MOV.U32 R7, RZ, RZ, R4 ;  /* 0x000000ffff077224 */ /* 0x000fe200078e0004 */
[----:B------:R-:W-:Y:S01]  /*19870*/  ISETP.GE.U32.AND P0, PT, R4, UR4, PT ;  /* 0x0000000404007c0c */ /* 0x000fe2000bf06070 */
[----:B------:R-:W-:-:S05]  /*19880*/  IMAD.IADD R6, R5, 0x1, R3 ;  /* 0x0000000105067824 */ /* 0x000fca00078e0203 */
[----:B------:R0:W-:Y:S01]  /*19890*/  STL [R1+0x200], R6 ;  /* 0x0002000601007387 */ /* 0x0001e20000100800 */
[----:B------:R-:W-:-:S03]  /*198a0*/  ISETP.GE.U32.AND.EX P0, PT, R6, UR5, PT, P0 ;  /* 0x0000000506007c0c */ /* 0x000fc6000bf06100 */
[----:B------:R0:W-:Y:S10]  /*198b0*/  STL [R1+0x204], R7 ;  /* 0x0002040701007387 */ /* 0x0001f40000100800 */
[----:B0-----:R-:W-:Y:S05]  /*198c0*/  @P0 BRA `(.L_x_537) ;  /* 0x0000000400880947 */ /* 0x001fea0003800000 */
[----:B------:R-:W0:Y:S01]  /*198d0*/  S2UR UR6, SR_CTAID.X ;  /* 0x00000000000679c3 */ /* 0x000e220000002500 */
[----:B------:R-:W-:Y:S01]  /*198e0*/  ULDC.64 UR12, c[0x0][0x628] ;  /* 0x00018a00000c7ab9 */ /* 0x000fe20000000a00 */
[----:B------:R-:W-:Y:S01]  /*198f0*/  ULDC UR4, c[0x0][0x150] ;  /* 0x0000540000047ab9 */ /* 0x000fe20000000800 */
[----:B------:R-:W-:Y:S01]  /*19900*/  ISETP.NE.U32.AND P0, PT, RZ, UR12, PT ;  /* 0x0000000cff007c0c */ /* 0x000fe2000bf05070 */
[----:B------:R-:W-:Y:S01]  /*19910*/  ULDC UR15, c[0x0][0x630] ;  /* 0x00018c00000f7ab9 */ /* 0x000fe20000000800 */
[C---:B------:R-:W-:Y:S01]  /*19920*/  R2UR UR16, R7.reuse ;  /* 0x00000000071072ca */ /* 0x040fe200000e0000 */
[----:B------:R-:W-:Y:S01]  /*19930*/  ULDC UR19, c[0x0][0x154] ;  /* 0x0000550000137ab9 */ /* 0x000fe20000000800 */
[----:B------:R-:W-:Y:S01]  /*19940*/  ISETP.NE.AND.EX P0, PT, RZ, UR13, PT, P0 ;  /* 0x0000000dff007c0c */ /* 0x000fe2000bf05300 */
[----:B------:R-:W2:Y:S01]  /*19950*/  S2UR UR18, SR_CTAID.Y ;  /* 0x00000000001279c3 */ /* 0x000ea20000002600 */
[----:B------:R-:W-:Y:S02]  /*19960*/  R2UR UR17, R6 ;  /* 0x00000000061172ca */ /* 0x000fe400000e0000 */
[----:B------:R-:W-:-:S02]  /*19970*/  R2UR UR10, R7 ;  /* 0x00000000070a72ca */ /* 0x000fc400000e0000 */
[----:B------:R-:W-:Y:S02]  /*19980*/  R2UR UR11, R6 ;  /* 0x00000000060b72ca */ /* 0x000fe400000e0000 */
[----:B0-----:R-:W-:-:S05]  /*19990*/  I2FP.F32.U32 R0, UR6 ;  /* 0x0000000600007c45 */ /* 0x001fca0008201000 */
[----:B------:R-:W-:-:S04]  /*199a0*/  FMUL R0, R0, UR4 ;  /* 0x0000000400007c20 */ /* 0x000fc80008400000 */
[----:B------:R0:W4:Y:S01]  /*199b0*/  F2I.U32.TRUNC.NTZ R3, R0 ;  /* 0x0000000000037305 */ /* 0x000122000020f000 */
[----:B--2---:R-:W-:Y:S05]  /*199c0*/  @!P0 BRA `(.L_x_538) ;  /* 0x0000000000308947 */ /* 0x004fea0003800000 */
        /* <DEDUP_REMOVED lines=12> */
.L_x_538:
[----:B------:R-:W-:Y:S01]  /*19a90*/  USHF.R.U64 UR43, UR10, UR15, UR11 ;  /* 0x0000000f0a2b7299 */ /* 0x000fe2000800120b */
[----:B0-----:R-:W-:Y:S01]  /*19aa0*/  I2FP.F32.U32 R0, UR18 ;  /* 0x0000001200007c45 */ /* 0x001fe20008201000 */
[----:B------:R-:W-:Y:S02]  /*19ab0*/  USHF.R.U32.HI UR4, URZ, UR15, UR11 ;  /* 0x0000000f3f047299 */ /* 0x000fe4000801160b */
        /* <DEDUP_REMOVED lines=8> */
[----:B------:R-:W-:Y:S01]  /*19b40*/  UIMAD.WIDE.U32 UR8, UR10, UR12, UR8 ;  /* 0x0000000c0a0872a5 */ /* 0x000fe2000f8e0008 */
[----:B----4-:R-:W-:Y:S01]  /*19b50*/  R2UR UR12, R3 ;  /* 0x00000000030c72ca */ /* 0x010fe200000e0000 */
[----:B------:R-:W-:Y:S01]  /*19b60*/  UIMAD UR10, UR10, UR13, UR4 ;  /* 0x0000000d0a0a72a4 */ /* 0x000fe2000f8e0204 */
[----:B------:R-:W-:Y:S01]  /*19b70*/  ULDC UR11, c[0x0][0x618] ;  /* 0x00018600000b7ab9 */ /* 0x000fe20000000800 */
[----:B------:R-:W-:Y:S02]  /*19b80*/  ULDC UR21, c[0x0][0x658] ;  /* 0x0001960000157ab9 */ /* 0x000fe40000000800 */
[----:B------:R-:W-:Y:S01]  /*19b90*/  UIADD3 UR9, UR9, UR10, URZ ;  /* 0x0000000a09097290 */ /* 0x000fe2000fffe03f */
[----:B------:R-:W-:Y:S01]  /*19ba0*/  UMOV UR15, 0xffffffff ;  /* 0xffffffff000f7882 */ /* 0x000fe20000000000 */
[----:B------:R-:W-:Y:S01]  /*19bb0*/  ULDC.64 UR4, c[0x0][0x640] ;  /* 0x0001900000047ab9 */ /* 0x000fe20000000a00 */
[----:B------:R-:W-:Y:S01]  /*19bc0*/  USHF.L.U32 UR15, UR15, UR21, URZ ;  /* 0x000000150f0f7299 */ /* 0x000fe2000800063f */
[----:B------:R-:W-:Y:S01]  /*19bd0*/  ISETP.NE.U32.AND P0, PT, RZ, UR4, PT ;  /* 0x00000004ff007c0c */ /* 0x000fe2000bf05070 */
[----:B------:R-:W-:-:S02]  /*19be0*/  USHF.R.U64 UR16, UR8, UR11, UR9 ;  /* 0x0000000b08107299 */ /* 0x000fc40008001209 */
[----:B------:R-:W-:Y:S01]  /*19bf0*/  USHF.R.U32.HI UR8, URZ, UR11, UR9 ;  /* 0x0000000b3f087299 */ /* 0x000fe20008011609 */
[----:B0-----:R-:W-:Y:S01]  /*19c00*/  R2UR UR14, R0 ;  /* 0x00000000000e72ca */ /* 0x001fe200000e0000 */
[----:B------:R-:W-:Y:S01]  /*19c10*/  ULDC UR17, c[0x0][0x608] ;  /* 0x0001820000117ab9 */ /* 0x000fe20000000800 */
[----:B------:R-:W-:Y:S01]  /*19c20*/  ULOP3.LUT UR41, URZ, UR15, URZ, 0x33, !UPT ;  /* 0x0000000f3f297292 */ /* 0x000fe2000f8e333f */
[----:B------:R-:W-:Y:S01]  /*19c30*/  ISETP.NE.AND.EX P0, PT, RZ, UR5, PT, P0 ;  /* 0x00000005ff007c0c */ /* 0x000fe2000bf05300 */
[----:B------:R-:W-:Y:S02]  /*19c40*/  USHF.R.U64 UR15, UR16, UR17, UR8 ;  /* 0x00000011100f7299 */ /* 0x000fe40008001208 */
[----:B------:R-:W-:Y:S02]  /*19c50*/  USHF.R.U32.HI UR8, URZ, UR17, UR8 ;  /* 0x000000113f087299 */ /* 0x000fe40008011608 */
[----:B------:R-:W-:Y:S02]  /*19c60*/  UIADD3 UR12, -UR12, URZ, URZ ;  /* 0x0000003f0c0c7290 */ /* 0x000fe4000fffe13f */
[----:B------:R-:W-:Y:S01]  /*19c70*/  USHF.R.U64 UR17, UR15, UR21, UR8 ;  /* 0x000000150f117299 */ /* 0x000fe20008001208 */
[----:B------:R-:W-:Y:S01]  /*19c80*/  UMOV UR19, 0x1 ;  /* 0x0000000100137882 */ /* 0x000fe20000000000 */
[----:B------:R-:W-:Y:S01]  /*19c90*/  ULDC UR13, c[0x0][0x144] ;  /* 0x00005100000d7ab9 */ /* 0x000fe20000000800 */
[----:B------:R-:W-:Y:S01]  /*19ca0*/  ULDC UR7, c[0x0][0x600] ;  /* 0x0001800000077ab9 */ /* 0x000fe20000000800 */
[----:B------:R-:W-:-:S02]  /*19cb0*/  USHF.L.U32 UR24, UR19, UR21, URZ ;  /* 0x0000001513187299 */ /* 0x000fc4000800063f */
[----:B------:R-:W-:Y:S02]  /*19cc0*/  USHF.R.U32.HI UR8, URZ, UR21, UR8 ;  /* 0x000000153f087299 */ /* 0x000fe40008011608 */
[----:B------:R-:W-:Y:S02]  /*19cd0*/  UIMAD UR21, UR13, UR12, UR6 ;  /* 0x0000000c0d1572a4 */ /* 0x000fe4000f8e0206 */
[----:B------:R-:W-:Y:S02]  /*19ce0*/  UIADD3 UR20, UR7, -0x1, URZ ;  /* 0xffffffff07147890 */ /* 0x000fe4000fffe03f */
[----:B------:R-:W-:Y:S01]  /*19cf0*/  UIADD3 UR19, -UR14, URZ, URZ ;  /* 0x0000003f0e137290 */ /* 0x000fe2000fffe13f */
        /* <DEDUP_REMOVED lines=17> */
.L_x_539:
[----:B------:R-:W-:Y:S01]  /*19e10*/  UISETP.NE.AND UP0, UPT, UR45, URZ, UPT ;  /* 0x0000003f2d00728c */ /* 0x000fe2000bf05270 */
[----:B------:R-:W-:Y:S01]  /*19e20*/  MOV R0, 0x1 ;  /* 0x0000000100007802 */ /* 0x000fe20000000f00 */
[----:B------:R-:W-:Y:S02]  /*19e30*/  USHF.R.U64 UR4, UR6, UR22, UR8 ;  /* 0x0000001606047299 */ /* 0x000fe40008001208 */
[----:B------:R-:W-:Y:S02]  /*19e40*/  ULOP3.LUT UR41, UR15, UR41, URZ, 0xc0, !UPT ;  /* 0x000000290f297292 */ /* 0x000fe4000f8ec03f */
[----:B------:R-:W-:Y:S02]  /*19e50*/  UIADD3 UR5, -UR4, URZ, URZ ;  /* 0x0000003f04057290 */ /* 0x000fe4000fffe13f */
[----:B------:R-:W-:Y:S02]  /*19e60*/  UIMAD UR41, UR24, UR4, UR41 ;  /* 0x00000004182972a4 */ /* 0x000fe4000f8e0229 */
[----:B------:R-:W-:-:S02]  /*19e70*/  ULOP3.LUT UR16, UR16, UR20, URZ, 0xc0, !UPT ;  /* 0x0000001410107292 */ /* 0x000fc4000f8ec03f */
[----:B------:R-:W-:Y:S02]  /*19e80*/  @UP0 UIMAD UR21, UR25, UR19, UR18 ;  /* 0x00000013191502a4 */ /* 0x000fe4000f8e0212 */
[----:B------:R-:W-:-:S03]  /*19e90*/  UIMAD UR4, UR5, UR23, UR17 ;  /* 0x00000017050472a4 */ /* 0x000fc6000f8e0211 */
[----:B------:R-:W-:Y:S01]  /*19ea0*/  ULDC UR5, c[0x0][0x610] ;  /* 0x0001840000057ab9 */ /* 0x000fe20000000800 */
[----:B------:R-:W-:Y:S02]  /*19eb0*/  UIMAD UR4, UR4, UR7, UR16 ;  /* 0x00000007040472a4 */ /* 0x000fe4000f8e0210 */
[----:B------:R-:W-:-:S04]  /*19ec0*/  UIMAD UR41, UR41, UR5, UR21 ;  /* 0x00000005292972a4 */ /* 0x000fc8000f8e0215 */
[----:B------:R-:W-:Y:S02]  /*19ed0*/  USEL UR42, UR4, UR41, !UP0 ;  /* 0x00000029042a7287 */ /* 0x000fe4000c000000 */
[----:B------:R-:W-:-:S12]  /*19ee0*/  USEL UR41, UR41, UR4, !UP0 ;  /* 0x0000000429297287 */ /* 0x000fd8000c000000 */
.L_x_537:
[----:B------:R-:W-:-:S13]  /*19ef0*/  LOP3.LUT P0, RZ, R0, 0xff, RZ, 0xc0, !PT ;  /* 0x000000ff00ff7812 */ /* 0x000fda000780c0ff */
[----:B------:R-:W-:Y:S05]  /*19f00*/  @P0 BRA `(.L_x_540) ;  /* 0xfffffe7000780947 */ /* 0x000fea000383ffff */
[----:B------:R-:W-:Y:S05]  /*19f10*/  EXIT ;  /* 0x000000000000794d */ /* 0x000fea0003800000 */
.L_x_3:
[----:B------:R-:W2:Y:S01]  /*19f20*/  LDL R5, [R1+0x204] ;  /* 0x0002040001057983 */ /* 0x000ea20000100800 */
[----:B------:R-:W-:-:S03]  /*19f30*/  ULDC.64 UR8, c[0x0][0x650] ;  /* 0x0001940000087ab9 */ /* 0x000fc60000000a00 */
[----:B------:R-:W3:Y:S01]  /*19f40*/  LDL R4, [R1+0x200] ;  /* 0x0002000001047983 */ /* 0x000ee20000100800 */
[----:B------:R-:W-:Y:S01]  /*19f50*/  PRMT R0, RZ, 0x7610, R0 ;  /* 0x00007610ff007816 */ /* 0x000fe20000000000 */
[----:B------:R-:W-:Y:S01]  /*19f60*/  IMAD.MOV.U32 R3, RZ, RZ, -0x1 ;  /* 0xffffffffff037424 */ /* 0x000fe200078e00ff */
[----:B------:R-:W-:Y:S01]  /*19f70*/  MOV R9, 0xffffffff ;  /* 0xffffffff00097802 */ /* 0x000fe20000000f00 */
[----:B------:R-:W-:Y:S01]  /*19f80*/  IMAD.MOV.U32 R2, RZ, RZ, -0x1 ;  /* 0xffffffffff027424 */ /* 0x000fe200078e00ff */
[----:B--2---:R-:W-:-:S04]  /*19f90*/  ISETP.GE.U32.AND P0, PT, R5, UR8, PT ;  /* 0x0000000805007c0c */ /* 0x004fc8000bf06070 */
[----:B---3--:R-:W-:-:S13]  /*19fa0*/  ISETP.GE.U32.AND.EX P0, PT, R4, UR9, PT, P0 ;  /* 0x0000000904007c0c */ /* 0x008fda000bf06100 */
[----:B------:R-:W-:Y:S05]  /*19fb0*/  @P0 BRA `(.L_x_541) ;  /* 0x00000004008c0947 */ /* 0x000fea0003800000 */
[----:B------:R-:W-:Y:S01]  /*19fc0*/  I2FP.F32.U32 R0, UR4 ;  /* 0x0000000400007c45 */ /* 0x000fe20008201000 */
[----:B0-----:R-:W-:Y:S01]  /*19fd0*/  ULDC.64 UR16, c[0x0][0x628] ;  /* 0x00018a0000107ab9 */ /* 0x001fe20000000a00 */
        /* <DEDUP_REMOVED lines=24> */
.L_x_542:
        /* <DEDUP_REMOVED lines=24> */
[----:B------:R-:W-:Y:S01]  /*1a2e0*/  UMOV UR19, 0x1 ;  /* 0x0000000100137882 */ /* 0x000fe20000000000 */
[----:B------:R-:W-:Y:S01]  /*1a2f0*/  ULDC UR20, c[0x0][0x608] ;  /* 0x0001820000147ab9 */ /* 0x000fe20000000800 */
[----:B------:R-:W-:Y:S01]  /*1a300*/  USHF.L.U32 UR26, UR19, UR23, URZ ;  /* 0x00000017131a7299 */ /* 0x000fe2000800063f */
[----:B------:R-:W-:Y:S01]  /*1a310*/  ISETP.NE.AND.EX P0, PT, RZ, UR9, PT, P0 ;  /* 0x00000009ff007c0c */ /* 0x000fe2000bf05300 */
[----:B------:R-:W-:Y:S02]  /*1a320*/  USHF.R.U64 UR19, UR18, UR20, UR11 ;  /* 0x0000001412137299 */ /* 0x000fe4000800120b */
[----:B------:R-:W-:Y:S02]  /*1a330*/  USHF.R.U32.HI UR11, URZ, UR20, UR11 ;  /* 0x000000143f0b7299 */ /* 0x000fe4000801160b */
[----:B------:R-:W-:-:S02]  /*1a340*/  UIADD3 UR15, -UR15, URZ, URZ ;  /* 0x0000003f0f0f7290 */ /* 0x000fc4000fffe13f */
[----:B------:R-:W-:Y:S01]  /*1a350*/  USHF.R.U64 UR20, UR19, UR23, UR11 ;  /* 0x0000001713147299 */ /* 0x000fe2000800120b */
[----:B------:R-:W-:Y:S01]  /*1a360*/  ULDC UR16, c[0x0][0x144] ;  /* 0x0000510000107ab9 */ /* 0x000fe20000000800 */
[----:B------:R-:W-:Y:S01]  /*1a370*/  ULDC UR6, c[0x0][0x600] ;  /* 0x0001800000067ab9 */ /* 0x000fe20000000800 */
[----:B------:R-:W-:Y:S02]  /*1a380*/  USHF.R.U32.HI UR11, URZ, UR23, UR11 ;  /* 0x000000173f0b7299 */ /* 0x000fe4000801160b */
[----:B------:R-:W-:Y:S02]  /*1a390*/  UIMAD UR23, UR16, UR15, UR4 ;  /* 0x0000000f101772a4 */ /* 0x000fe4000f8e0204 */
[----:B------:R-:W-:Y:S02]  /*1a3a0*/  UIADD3 UR22, UR6, -0x1, URZ ;  /* 0xffffffff06167890 */ /* 0x000fe4000fffe03f */
[----:B------:R-:W-:Y:S02]  /*1a3b0*/  ULOP3.LUT UR27, URZ, UR13, URZ, 0x33, !UPT ;  /* 0x0000000d3f1b7292 */ /* 0x000fe4000f8e333f */
        /* <DEDUP_REMOVED lines=18> */
.L_x_543:
[----:B------:R-:W-:Y:S01]  /*1a4e0*/  UISETP.NE.AND UP0, UPT, UR45, URZ, UPT ;  /* 0x0000003f2d00728c */ /* 0x000fe2000bf05270 */
[----:B------:R-:W-:Y:S01]  /*1a4f0*/  IMAD.MOV.U32 R0, RZ, RZ, 0x1 ;  /* 0x00000001ff007424 */ /* 0x000fe200078e00ff */
[----:B------:R-:W-:Y:S01]  /*1a500*/  USHF.R.U64 UR8, UR4, UR24, UR11 ;  /* 0x0000001804087299 */ /* 0x000fe2000800120b */
[----:B------:R-:W-:Y:S01]  /*1a510*/  IMAD.U32 R9, RZ, RZ, UR5 ;  /* 0x00000005ff097e24 */ /* 0x000fe2000f8e00ff */
[----:B------:R-:W-:Y:S02]  /*1a520*/  ULOP3.LUT UR4, UR19, UR27, URZ, 0xc0, !UPT ;  /* 0x0000001b13047292 */ /* 0x000fe4000f8ec03f */
[----:B------:R-:W-:Y:S02]  /*1a530*/  ULOP3.LUT UR18, UR18, UR22, URZ, 0xc0, !UPT ;  /* 0x0000001612127292 */ /* 0x000fe4000f8ec03f */
[----:B------:R-:W-:-:S03]  /*1a540*/  UIMAD UR4, UR26, UR8, UR4 ;  /* 0x000000081a0472a4 */ /* 0x000fc6000f8e0204 */
[----:B------:R-:W-:Y:S02]  /*1a550*/  @UP0 UIMAD UR23, UR28, UR21, UR7 ;  /* 0x000000151c1702a4 */ /* 0x000fe4000f8e0207 */
[----:B------:R-:W-:-:S03]  /*1a560*/  UIADD3 UR7, -UR8, URZ, URZ ;  /* 0x0000003f08077290 */ /* 0x000fc6000fffe13f */
[----:B------:R-:W-:Y:S01]  /*1a570*/  ULDC UR8, c[0x0][0x610] ;  /* 0x0001840000087ab9 */ /* 0x000fe20000000800 */
[----:B------:R-:W-:Y:S02]  /*1a580*/  UIMAD UR7, UR7, UR25, UR20 ;  /* 0x00000019070772a4 */ /* 0x000fe4000f8e0214 */
[----:B------:R-:W-:Y:S02]  /*1a590*/  UIMAD UR4, UR4, UR8, UR23 ;  /* 0x00000008040472a4 */ /* 0x000fe4000f8e0217 */
[----:B------:R-:W-:-:S04]  /*1a5a0*/  UIMAD UR7, UR7, UR6, UR18 ;  /* 0x00000006070772a4 */ /* 0x000fc8000f8e0212 */
[----:B------:R-:W-:Y:S02]  /*1a5b0*/  USEL UR6, UR7, UR4, !UP0 ;  /* 0x0000000407067287 */ /* 0x000fe4000c000000 */
[----:B------:R-:W-:-:S04]  /*1a5c0*/  USEL UR4, UR4, UR7, !UP0 ;  /* 0x0000000704047287 */ /* 0x000fc8000c000000 */
[----:B------:R-:W-:Y:S02]  /*1a5d0*/  MOV R2, UR6 ;  /* 0x0000000600027c02 */ /* 0x000fe40008000f00 */
[----:B------:R-:W-:-:S07]  /*1a5e0*/  IMAD.U32 R3, RZ, RZ, UR4 ;  /* 0x00000004ff037e24 */ /* 0x000fce000f8e00ff */
.L_x_541:
[----:B------:R-:W-:-:S08]  /*1a5f0*/  NOP ;  /* 0x0000000000007918 */ /* 0x000fd00000000000 */
[----:B0-----:R-:W0:-:S00]  /*1a600*/  USETMAXREG.DEALLOC.CTAPOOL 0x18 ;  /* 0x00000018000079c8 */ /* 0x001e0000080e0500 */
[----:B------:R-:W-:-:S13]  /*1a610*/  ISETP.NE.AND P0, PT, RZ, UR10, PT ;  /* 0x0000000aff007c0c */ /* 0x000fda000bf05270 */
[----:B------:R-:W-:Y:S05]  /*1a620*/  @P0 EXIT ;  /* 0x000000000000094d */ /* 0x000fea0003800000 */
[----:B0-----:R-:W-:Y:S01]  /*1a630*/  LOP3.LUT P0, RZ, R0, 0xff, RZ, 0xc0, !PT ;  /* 0x000000ff00ff7812 */ /* 0x001fe2000780c0ff */
[----:B------:R-:W-:Y:S01]  /*1a640*/  IMAD.MOV.U32 R0, RZ, RZ, 0x1 ;  /* 0x00000001ff007424 */ /* 0x000fe200078e00ff */
[----:B------:R-:W-:-:S11]  /*1a650*/  MOV R6, RZ ;  /* 0x000000ff00067202 */ /* 0x000fd60000000f00 */
[----:B------:R-:W-:Y:S05]  /*1a660*/  @!P0 BRA `(.L_x_544) ;  /* 0x0000000c005c8947 */ /* 0x000fea0003800000 */
[----:B------:R-:W0:Y:S01]  /*1a670*/  S2R R4, SR_TID.X ;  /* 0x0000000000047919 */ /* 0x000e220000002100 */
[----:B------:R-:W-:Y:S01]  /*1a680*/  ULDC UR4, c[0x0][0x28c] ;  /* 0x0000a30000047ab9 */ /* 0x000fe20000000800 */
[----:B------:R-:W-:Y:S01]  /*1a690*/  ULDC UR6, c[0x0][0x658] ;  /* 0x0001960000067ab9 */ /* 0x000fe20000000800 */
[----:B------:R-:W-:Y:S01]  /*1a6a0*/  UIADD3 UR10, UR4, 0x3f, URZ ;  /* 0x0000003f040a7890 */ /* 0x000fe2000fffe03f */
[----:B------:R-:W-:Y:S01]  /*1a6b0*/  BSSY B0, `(.L_x_544) ;  /* 0x00000d2000007945 */ /* 0x000fe20003800000 */
[----:B------:R-:W-:Y:S01]  /*1a6c0*/  UMOV UR7, 0xffffffff ;  /* 0xffffffff00077882 */ /* 0x000fe20000000000 */
[----:B------:R-:W-:Y:S01]  /*1a6d0*/  ULDC UR5, c[0x0][0x600] ;  /* 0x0001800000057ab9 */ /* 0x000fe20000000800 */
[----:B------:R-:W-:Y:S01]  /*1a6e0*/  UMOV UR9, 0x1 ;  /* 0x0000000100097882 */ /* 0x000fe20000000000 */
[----:B------:R-:W-:Y:S01]  /*1a6f0*/  USHF.L.U32 UR7, UR7, UR6, URZ ;  /* 0x0000000607077299 */ /* 0x000fe2000800063f */
[----:B------:R-:W-:Y:S01]  /*1a700*/  IMAD.MOV.U32 R8, RZ, RZ, 0x1 ;  /* 0x00000001ff087424 */ /* 0x000fe200078e00ff */
[----:B------:R-:W-:Y:S01]  /*1a710*/  UIADD3 UR4, UR5, -0x1, URZ ;  /* 0xffffffff05047890 */ /* 0x000fe2000fffe03f */
[----:B------:R-:W-:Y:S01]  /*1a720*/  IMAD.MOV.U32 R0, RZ, RZ, 0x1 ;  /* 0x00000001ff007424 */ /* 0x000fe200078e00ff */
[----:B------:R-:W-:Y:S01]  /*1a730*/  USHF.R.S32.HI UR11, URZ, 0x1f, UR10 ;  /* 0x0000001f3f0b7899 */ /* 0x000fe2000801140a */
[----:B------:R-:W-:Y:S01]  /*1a740*/  MOV R6, RZ ;  /* 0x000000ff00067202 */ /* 0x000fe20000000f00 */
[----:B------:R-:W-:Y:S01]  /*1a750*/  ULDC UR8, c[0x0][0xc] ;  /* 0x0000030000087ab9 */ /* 0x000fe20000000800 */
[----:B------:R-:W-:-:S02]  /*1a760*/  USHF.L.U32 UR5, UR9, UR6, URZ ;  /* 0x0000000609057299 */ /* 0x000fc4000800063f */
[----:B------:R-:W-:Y:S01]  /*1a770*/  ULEA.HI UR11, UR11, UR10, URZ, 0x6 ;  /* 0x0000000a0b0b7291 */ /* 0x000fe2000f8f303f */
[----:B------:R-:W-:Y:S01]  /*1a780*/  ULDC UR9, c[0x0][0x10] ;  /* 0x0000040000097ab9 */ /* 0x000fe20000000800 */
[----:B------:R-:W-:Y:S02]  /*1a790*/  ULOP3.LUT UR6, URZ, UR7, URZ, 0x33, !UPT ;  /* 0x000000073f067292 */ /* 0x000fe4000f8e333f */
[----:B------:R-:W-:Y:S01]  /*1a7a0*/  UIMAD.WIDE.U32 UR8, UR8, UR9, URZ ;  /* 0x00000009080872a5 */ /* 0x000fe2000f8e003f */
[----:B------:R-:W-:Y:S01]  /*1a7b0*/  ULDC UR7, c[0x0][0x14] ;  /* 0x0000050000077ab9 */ /* 0x000fe20000000800 */
[----:B------:R-:W-:Y:S02]  /*1a7c0*/  USHF.R.S32.HI UR18, URZ, 0x6, UR11 ;  /* 0x000000063f127899 */ /* 0x000fe4000801140b */
[----:B------:R-:W-:Y:S02]  /*1a7d0*/  UIMAD.WIDE.U32 UR20, UR8, UR7, URZ ;  /* 0x00000007081472a5 */ /* 0x000fe4000f8e003f */
[----:B------:R-:W-:-:S02]  /*1a7e0*/  UIMAD UR13, UR9, UR7, URZ ;  /* 0x00000007090d72a4 */ /* 0x000fc4000f8e023f */
[----:B------:R-:W-:Y:S01]  /*1a7f0*/  ULOP3.LUT UR24, UR40, 0x2, URZ, 0xfc, !UPT ;  /* 0x0000000228187892 */ /* 0x000fe2000f8efc3f */
[C---:B0-----:R-:W-:Y:S01]  /*1a800*/  LOP3.LUT P2, RZ, R4.reuse, 0x7f, RZ, 0xc0, !PT ;  /* 0x0000007f04ff7812 */ /* 0x041fe2000784c0ff */
[----:B------:R-:W-:Y:S01]  /*1a810*/  UIADD3 UR13, UR21, UR13, URZ ;  /* 0x0000000d150d7290 */ /* 0x000fe2000fffe03f */
[----:B------:R-:W-:Y:S01]  /*1a820*/  LOP3.LUT P0, RZ, R4, 0x1f, RZ, 0xc0, !PT ;  /* 0x0000001f04ff7812 */ /* 0x000fe2000780c0ff */
[----:B------:R-:W-:Y:S01]  /*1a830*/  UIADD3 UR25, UR18, 0x1, URZ ;  /* 0x0000000112197890 */ /* 0x000fe2000fffe03f */
[----:B------:R-:W-:Y:S02]  /*1a840*/  ULDC.64 UR22, c[0x0][0x198] ;  /* 0x0000660000167ab9 */ /* 0x000fe40000000a00 */
[----:B------:R-:W-:-:S13]  /*1a850*/  PLOP3.LUT P0, PT, P0, P2, PT, 0x8a, 0x0 ;  /* 0x000000000000781c */ /* 0x000fda0000705172 */
.L_x_556:
[----:B------:R-:W-:-:S03]  /*1a860*/  UMOV UR7, 0xffffffff ;  /* 0xffffffff00077882 */ /* 0x000fc60000000000 */
[----:B------:R-:W-:Y:S05]  /*1a870*/  BRA.DIV UR7, `(.L_x_545) ;  /* 0x0000000e07a47947 */ /* 0x000fea000b800000 */
[----:B------:R-:W-:-:S13]  /*1a880*/  ELECT P6, URZ, PT ;  /* 0x00000000003f782f */ /* 0x000fda00038c0000 */
.L_x_566:
[----:B------:R-:W0:Y:S01]  /*1a890*/  LDC R4, c[0x0][0x28c] ;  /* 0x0000a300ff047b82 */ /* 0x000e220000000800 */
[----:B------:R-:W-:Y:S01]  /*1a8a0*/  BSSY B1, `(.L_x_546) ;  /* 0x0000035000017945 */ /* 0x000fe20003800000 */
[----:B0-----:R-:W-:-:S13]  /*1a8b0*/  ISETP.LT.OR P6, PT, R4, 0x1, !P6 ;  /* 0x000000010400780c */ /* 0x001fda00077c1670 */
[----:B------:R-:W-:Y:S05]  /*1a8c0*/  @P6 BRA `(.L_x_547) ;  /* 0x0000000000c86947 */ /* 0x000fea0003800000 */
[----:B------:R-:W-:Y:S01]  /*1a8d0*/  IMAD.SHL.U32 R11, R3, 0x100, RZ ;  /* 0x00000100030b7824 */ /* 0x000fe200078e00ff */
[----:B------:R-:W-:Y:S01]  /*1a8e0*/  MOV R12, RZ ;  /* 0x000000ff000c7202 */ /* 0x000fe20000000f00 */
[----:B------:R-:W-:Y:S01]  /*1a8f0*/  IMAD.SHL.U32 R2, R2, 0x100, RZ ;  /* 0x0000010002027824 */ /* 0x000fe200078e00ff */
[----:B------:R-:W-:Y:S01]  /*1a900*/  MOV R4, R6 ;  /* 0x0000000600047202 */ /* 0x000fe20000000f00 */
[----:B------:R-:W-:Y:S02]  /*1a910*/  IMAD.U32 R14, RZ, RZ, UR25 ;  /* 0x00000019ff0e7e24 */ /* 0x000fe4000f8e00ff */
[----:B------:R-:W-:-:S07]  /*1a920*/  IMAD.MOV.U32 R3, RZ, RZ, R0 ;  /* 0x000000ffff037224 */ /* 0x000fce00078e0000 */
.L_x_551:
[----:B------:R-:W0:Y:S01]  /*1a930*/  S2R R10, SR_CgaCtaId ;  /* 0x00000000000a7919 */ /* 0x000e220000008800 */
[----:B------:R-:W-:Y:S01]  /*1a940*/  MOV R5, 0x400 ;  /* 0x0000040000057802 */ /* 0x000fe20000000f00 */
[----:B------:R-:W1:Y:S03]  /*1a950*/  @!P2 LDC R7, c[0x0][0x500] ;  /* 0x00014000ff07ab82 */ /* 0x000e660000000800 */
[----:B0-----:R-:W-:Y:S02]  /*1a960*/  LEA R13, R10, R5, 0x18 ;  /* 0x000000050a0d7211 */ /* 0x001fe400078ec0ff */
[----:B------:R-:W-:-:S03]  /*1a970*/  SHF.L.U32 R5, R3, 0x1f, RZ ;  /* 0x0000001f03057819 */ /* 0x000fc600000006ff */
[----:B------:R-:W-:-:S04]  /*1a980*/  IMAD R10, R4, 0x8, R13 ;  /* 0x00000008040a7824 */ /* 0x000fc800078e020d */
[----:B------:R-:W0:Y:S02]  /*1a990*/  SYNCS.PHASECHK.TRANS64.TRYWAIT P1, [R10+URZ+0x18], R5 ;  /* 0x000018050a0075a7 */ /* 0x000e24000802017f */
[----:B01----:R-:W-:Y:S05]  /*1a9a0*/  @!P1 BRA `(.L_x_548) ;  /* 0x0000000c00789947 */ /* 0x003fea0003800000 */
.L_x_567:
[----:B------:R-:W-:Y:S01]  /*1a9b0*/  UPRMT UR7, UR24, 0x9910, URZ ;  /* 0x0000991018077896 */ /* 0x000fe2000800003f */
[----:B------:R1:W-:Y:S03]  /*1a9c0*/  @!P2 SYNCS.ARRIVE.TRANS64 RZ, [R10+URZ], R7 ;  /* 0x000000070affa9a7 */ /* 0x0003e6000800003f */
[----:B------:R-:W-:-:S06]  /*1a9d0*/  UISETP.NE.AND UP0, UPT, UR7, 0x2, UPT ;  /* 0x000000020700788c */ /* 0x000fcc000bf05270 */
[----:B------:R-:W-:-:S13]  /*1a9e0*/  PLOP3.LUT P1, PT, PT, PT, UP0, 0x80, 0x0 ;  /* 0x000000000000781c */ /* 0x000fda0003f2f008 */
[----:B-1----:R-:W-:Y:S05]  /*1a9f0*/  @P1 BRA `(.L_x_549) ;  /* 0x0000000000041947 */ /* 0x002fea0003800000 */
[----:B------:R-:W-:Y:S01]  /*1aa00*/  BPT.TRAP 0x1 ;  /* 0x000000040000795c */ /* 0x000fe20000300000 */
.L_x_549:
[----:B------:R-:W-:Y:S05]  /*1aa10*/  @P0 BRA `(.L_x_550) ;  /* 0x0000000000040947 */ /* 0x000fea0003800000 */
[----:B------:R-:W-:Y:S01]  /*1aa20*/  BPT.TRAP 0x1 ;  /* 0x000000040000795c */ /* 0x000fe20000300000 */
.L_x_550:
[----:B------:R-:W-:Y:S01]  /*1aa30*/  IMAD R13, R4, 0x8000, R13 ;  /* 0x00008000040d7824 */ /* 0x000fe200078e020d */
[----:B------:R-:W-:Y:S01]  /*1aa40*/  R2UR UR9, R10 ;  /* 0x000000000a0972ca */ /* 0x000fe200000e0000 */
[----:B------:R-:W-:Y:S01]  /*1aa50*/  VIADD R14, R14, 0xffffffff ;  /* 0xffffffff0e0e7836 */ /* 0x000fe20000000000 */
[----:B------:R-:W-:Y:S01]  /*1aa60*/  UIADD3 UR14, UP0, UR22, 0xf0, URZ ;  /* 0x000000f0160e7890 */ /* 0x000fe2000ff1e03f */
[----:B------:R-:W-:Y:S01]  /*1aa70*/  R2UR UR11, R11 ;  /* 0x000000000b0b72ca */ /* 0x000fe200000e0000 */
[----:B------:R-:W-:Y:S01]  /*1aa80*/  UIADD3 UR26, UP1, UR22, 0x1f0, URZ ;  /* 0x000001f0161a7890 */ /* 0x000fe2000ff3e03f */
[----:B------:R-:W-:Y:S01]  /*1aa90*/  R2UR UR7, R13 ;  /* 0x000000000d0772ca */ /* 0x000fe200000e0000 */
[----:B------:R-:W-:Y:S01]  /*1aaa0*/  UIADD3.X UR15, URZ, UR23, URZ, UP0, !UPT ;  /* 0x000000173f0f7290 */ /* 0x000fe200087fe43f */
[----:B------:R-:W-:Y:S01]  /*1aab0*/  R2UR UR10, R12 ;  /* 0x000000000c0a72ca */ /* 0x000fe200000e0000 */
[----:B------:R-:W-:Y:S01]  /*1aac0*/  UIADD3.X UR27, URZ, UR23, URZ, UP1, !UPT ;  /* 0x000000173f1b7290 */ /* 0x000fe20008ffe43f */
[----:B------:R-:W-:Y:S01]  /*1aad0*/  R2UR UR12, R9 ;  /* 0x00000000090c72ca */ /* 0x000fe200000e0000 */
[----:B------:R-:W-:Y:S01]  /*1aae0*/  UMOV UR16, 0x0 ;  /* 0x0000000000107882 */ /* 0x000fe20000000000 */
[----:B------:R-:W-:Y:S01]  /*1aaf0*/  R2UR UR19, R2 ;  /* 0x00000000021372ca */ /* 0x000fe200000e0000 */
[----:B------:R-:W-:Y:S01]  /*1ab00*/  UMOV UR17, 0x10000000 ;  /* 0x1000000000117882 */ /* 0x000fe20000000000 */
[----:B------:R-:W-:Y:S01]  /*1ab10*/  ISETP.GT.AND P3, PT, R14, 0x1, PT ;  /* 0x000000010e00780c */ /* 0x000fe20003f64270 */
[----:B------:R-:W-:Y:S01]  /*1ab20*/  VIADD R12, R12, 0x40 ;  /* 0x000000400c0c7836 */ /* 0x000fe20000000000 */
[----:B------:R-:W-:-:S03]  /*1ab30*/  IADD3 R4, R4, 0x1, RZ ;  /* 0x0000000104047810 */ /* 0x000fc60007ffe0ff */
[----:B------:R-:W-:Y:S01]  /*1ab40*/  UIADD3 UR8, UR7, 0x100, URZ ;  /* 0x0000010007087890 */ /* 0x000fe2000fffe03f */
[----:B------:R-:W-:Y:S01]  /*1ab50*/  ISETP.NE.AND P1, PT, R4, 0x3, PT ;  /* 0x000000030400780c */ /* 0x000fe20003f25270 */
[----:B------:R-:W-:-:S03]  /*1ab60*/  UIADD3 UR7, UR7, 0x18100, URZ ;  /* 0x0001810007077890 */ /* 0x000fc6000fffe03f */
[----:B0-----:R-:W-:Y:S02]  /*1ab70*/  SEL R10, RZ, 0x1, P1 ;  /* 0x00000001ff0a7807 */ /* 0x001fe40000800000 */
[----:B------:R-:W-:Y:S02]  /*1ab80*/  SEL R4, R4, RZ, P1 ;  /* 0x000000ff04047207 */ /* 0x000fe40000800000 */
[----:B------:R0:W-:Y:S01]  /*1ab90*/  UTMALDG.3D [UR8], [UR14], desc[UR16] ;  /* 0x000010080e0075b4 */ /* 0x0001e20008011000 */
[----:B------:R-:W-:Y:S01]  /*1aba0*/  LOP3.LUT R3, R3, R10, RZ, 0x3c, !PT ;  /* 0x0000000a03037212 */ /* 0x000fe200078e3cff */
[----:B0-----:R-:W-:Y:S01]  /*1abb0*/  UMOV UR8, UR7 ;  /* 0x0000000700087c82 */ /* 0x001fe20008000000 */
[----:B------:R-:W-:Y:S02]  /*1abc0*/  UMOV UR11, UR19 ;  /* 0x00000013000b7c82 */ /* 0x000fe40008000000 */
[----:B------:R0:W-:Y:S02]  /*1abd0*/  UTMALDG.3D [UR8], [UR26], desc[UR16] ;  /* 0x000010081a0075b4 */ /* 0x0001e40008011000 */
[----:B0-----:R-:W-:Y:S05]  /*1abe0*/  @P3 BRA `(.L_x_551) ;  /* 0xfffffffc00503947 */ /* 0x001fea000383ffff */
.L_x_547:
[----:B------:R-:W-:Y:S05]  /*1abf0*/  BSYNC B1 ;  /* 0x0000000000017941 */ /* 0x000fea0003800000 */
.L_x_546:
[----:B------:R-:W2:Y:S01]  /*1ac00*/  LDL.LU R15, [R1+0x200] ;  /* 0x00020000010f7983 */ /* 0x000ea20000300800 */
[----:B------:R-:W-:Y:S01]  /*1ac10*/  LOP3.LUT P1, RZ, R8, 0xff, RZ, 0xc0, !PT ;  /* 0x000000ff08ff7812 */ /* 0x000fe2000782c0ff */
[----:B------:R-:W-:Y:S02]  /*1ac20*/  ULDC.64 UR8, c[0x0][0x650] ;  /* 0x0001940000087ab9 */ /* 0x000fe40000000a00 */
[----:B------:R-:W3:Y:S01]  /*1ac30*/  LDL.LU R13, [R1+0x204] ;  /* 0x00020400010d7983 */ /* 0x000ee20000300800 */
[----:B------:R-:W-:Y:S01]  /*1ac40*/  IADD3 R6, R6, UR18, RZ ;  /* 0x0000001206067c10 */ /* 0x000fe2000fffe0ff */
[----:B------:R-:W-:Y:S01]  /*1ac50*/  UISETP.GE.U32.AND UP0, UPT, UR18, 0x3, UPT ;  /* 0x000000031200788c */ /* 0x000fe2000bf06070 */
[----:B------:R-:W-:Y:S01]  /*1ac60*/  BSSY B1, `(.L_x_552) ;  /* 0x0000074000017945 */ /* 0x000fe20003800000 */
[----:B------:R-:W-:Y:S01]  /*1ac70*/  IMAD.MOV.U32 R9, RZ, RZ, -0x1 ;  /* 0xffffffffff097424 */ /* 0x000fe200078e00ff */
[----:B------:R-:W-:Y:S02]  /*1ac80*/  PRMT R4, RZ, 0x7610, R4 ;  /* 0x00007610ff047816 */ /* 0x000fe40000000004 */
[----:B------:R-:W-:-:S02]  /*1ac90*/  PRMT R8, RZ, 0x7610, R8 ;  /* 0x00007610ff087816 */ /* 0x000fc40000000008 */
[----:B------:R-:W-:Y:S01]  /*1aca0*/  PLOP3.LUT P3, PT, PT, PT, UP0, 0x80, 0x0 ;  /* 0x000000000000781c */ /* 0x000fe20003f6f008 */
[----:B------:R-:W0:Y:S01]  /*1acb0*/  @P1 S2R R3, SR_CgaCtaId ;  /* 0x0000000000031919 */ /* 0x000e220000008800 */
[----:B------:R-:W-:-:S04]  /*1acc0*/  @P1 MOV R2, 0x400 ;  /* 0x0000040000021802 */ /* 0x000fc80000000f00 */
[----:B0-----:R-:W-:-:S04]  /*1acd0*/  @P1 LEA R2, R3, R2, 0x18 ;  /* 0x0000000203021211 */ /* 0x001fc800078ec0ff */
[----:B------:R0:W-:Y:S01]  /*1ace0*/  @P1 SYNCS.ARRIVE.TRANS64.A1T0 RZ, [R2+URZ+0x48], RZ ;  /* 0x000048ff02ff19a7 */ /* 0x0001e2000810003f */
[----:B------:R-:W-:Y:S01]  /*1acf0*/  ISETP.GT.U32.AND P1, PT, R6, 0x2, PT ;  /* 0x000000020600780c */ /* 0x000fe20003f24070 */
[----:B0-----:R-:W-:-:S05]  /*1ad00*/  IMAD.U32 R2, RZ, RZ, UR18 ;  /* 0x00000012ff027e24 */ /* 0x001fca000f8e00ff */
[----:B------:R-:W-:Y:S01]  /*1ad10*/  ISETP.LT.U32.AND P1, PT, R2, 0x3, P1 ;  /* 0x000000030200780c */ /* 0x000fe20000f21070 */
[----:B------:R-:W-:Y:S01]  /*1ad20*/  IMAD.WIDE.U32 R2, R6, -0x55555555, RZ ;  /* 0xaaaaaaab06027825 */ /* 0x000fe200078e00ff */
[----:B------:R-:W-:-:S04]  /*1ad30*/  MOV R2, 0xffffffff ;  /* 0xffffffff00027802 */ /* 0x000fc80000000f00 */
[----:B------:R-:W-:Y:S02]  /*1ad40*/  SHF.R.U32.HI R5, RZ, 0x1, R3 ;  /* 0x00000001ff057819 */ /* 0x000fe40000011603 */
[----:B------:R-:W-:-:S03]  /*1ad50*/  SEL R3, RZ, 0x1, !P1 ;  /* 0x00000001ff037807 */ /* 0x000fc60004800000 */
[----:B------:R-:W-:Y:S01]  /*1ad60*/  IMAD R6, R5, -0x3, R6 ;  /* 0xfffffffd05067824 */ /* 0x000fe200078e0206 */
[----:B------:R-:W-:Y:S01]  /*1ad70*/  LOP3.LUT R0, R0, R3, RZ, 0x3c, !PT ;  /* 0x0000000300007212 */ /* 0x000fe200078e3cff */
[----:B------:R-:W-:-:S03]  /*1ad80*/  IMAD.MOV.U32 R3, RZ, RZ, -0x1 ;  /* 0xffffffffff037424 */ /* 0x000fc600078e00ff */
[----:B------:R-:W-:Y:S02]  /*1ad90*/  @P3 LOP3.LUT R0, R0, 0x1, R5, 0x78, !PT ;  /* 0x0000000100003812 */ /* 0x000fe400078e7805 */
[----:B---3--:R-:W-:-:S04]  /*1ada0*/  IADD3 R13, P1, R13, UR20, RZ ;  /* 0x000000140d0d7c10 */ /* 0x008fc8000ff3e0ff */
[----:B--2---:R-:W-:Y:S01]  /*1adb0*/  IADD3.X R15, R15, UR13, RZ, P1, !PT ;  /* 0x0000000d0f0f7c10 */ /* 0x004fe20008ffe4ff */
[----:B------:R0:W-:Y:S01]  /*1adc0*/  STL [R1+0x204], R13 ;  /* 0x0002040d01007387 */ /* 0x0001e20000100800 */
[----:B------:R-:W-:-:S03]  /*1add0*/  ISETP.GE.U32.AND P1, PT, R13, UR8, PT ;  /* 0x000000080d007c0c */ /* 0x000fc6000bf26070 */
[----:B------:R0:W-:Y:S01]  /*1ade0*/  STL [R1+0x200], R15 ;  /* 0x0002000f01007387 */ /* 0x0001e20000100800 */
[----:B------:R-:W-:-:S13]  /*1adf0*/  ISETP.GE.U32.AND.EX P1, PT, R15, UR9, PT, P1 ;  /* 0x000000090f007c0c */ /* 0x000fda000bf26110 */
[----:B0-----:R-:W-:Y:S05]  /*1ae00*/  @P1 BRA `(.L_x_553) ;  /* 0x0000000400641947 */ /* 0x001fea0003800000 */
[----:B------:R-:W0:Y:S01]  /*1ae10*/  S2R R7, SR_CTAID.X ;  /* 0x0000000000077919 */ /* 0x000e220000002500 */
[----:B------:R-:W-:Y:S01]  /*1ae20*/  ULDC UR7, c[0x0][0x150] ;  /* 0x0000540000077ab9 */ /* 0x000fe20000000800 */
[----:B------:R-:W1:Y:S01]  /*1ae30*/  LDC R4, c[0x0][0x144] ;  /* 0x00005100ff047b82 */ /* 0x000e620000000800 */
[----:B------:R-:W-:Y:S01]  /*1ae40*/  UISETP.NE.AND UP0, UPT, UR45, URZ, UPT ;  /* 0x0000003f2d00728c */ /* 0x000fe2000bf05270 */
[----:B------:R-:W2:Y:S01]  /*1ae50*/  S2R R5, SR_CTAID.Y ;  /* 0x0000000000057919 */ /* 0x000ea20000002600 */
[----:B------:R-:W-:Y:S01]  /*1ae60*/  ULDC.64 UR8, c[0x0][0x628] ;  /* 0x00018a0000087ab9 */ /* 0x000fe20000000a00 */
[----:B------:R-:W-:-:S03]  /*1ae70*/  ULDC UR10, c[0x0][0x630] ;  /* 0x00018c00000a7ab9 */ /* 0x000fc60000000800 */
[----:B------:R-:W-:Y:S01]  /*1ae80*/  PLOP3.LUT P1, PT, PT, PT, UP0, 0x80, 0x0 ;  /* 0x000000000000781c */ /* 0x000fe20003f2f008 */
[----:B------:R-:W3:Y:S01]  /*1ae90*/  LDC R10, c[0x0][0x148] ;  /* 0x00005200ff0a7b82 */ /* 0x000ee20000000800 */
[----:B0-----:R-:W-:Y:S02]  /*1aea0*/  I2FP.F32.U32 R2, R7 ;  /* 0x0000000700027245 */ /* 0x001fe40000201000 */
[----:B--2---:R-:W-:-:S03]  /*1aeb0*/  I2FP.F32.U32 R3, R5 ;  /* 0x0000000500037245 */ /* 0x004fc60000201000 */
[----:B------:R-:W-:Y:S01]  /*1aec0*/  FMUL R2, R2, UR7 ;  /* 0x0000000702027c20 */ /* 0x000fe20008400000 */
[----:B------:R-:W-:Y:S02]  /*1aed0*/  ULDC UR7, c[0x0][0x154] ;  /* 0x0000550000077ab9 */ /* 0x000fe40000000800 */
[----:B------:R-:W-:-:S03]  /*1aee0*/  FMUL R9, R3, UR7 ;  /* 0x0000000703097c20 */ /* 0x000fc60008400000 */
[----:B------:R-:W0:Y:S08]  /*1aef0*/  F2I.U32.TRUNC.NTZ R2, R2 ;  /* 0x0000000200027305 */ /* 0x000e30000020f000 */
[----:B------:R-:W2:Y:S01]  /*1af00*/  F2I.U32.TRUNC.NTZ R9, R9 ;  /* 0x0000000900097305 */ /* 0x000ea2000020f000 */
[----:B0-----:R-:W-:Y:S02]  /*1af10*/  IMAD.MOV R3, RZ, RZ, -R2 ;  /* 0x000000ffff037224 */ /* 0x001fe400078e0a02 */
[----:B------:R-:W-:-:S02]  /*1af20*/  IMAD.MOV.U32 R2, RZ, RZ, R13 ;  /* 0x000000ffff027224 */ /* 0x000fc400078e000d */
[----:B-1----:R-:W-:Y:S01]  /*1af30*/  IMAD R7, R4, R3, R7 ;  /* 0x0000000304077224 */ /* 0x002fe200078e0207 */
[----:B--2---:R-:W-:-:S05]  /*1af40*/  IADD3 R3, -R9, RZ, RZ ;  /* 0x000000ff09037210 */ /* 0x004fca0007ffe1ff */
[----:B---3--:R-:W-:Y:S01]  /*1af50*/  @P1 IMAD R7, R10, R3, R5 ;  /* 0x000000030a071224 */ /* 0x008fe200078e0205 */
[----:B------:R-:W-:Y:S01]  /*1af60*/  ISETP.NE.U32.AND P1, PT, RZ, UR8, PT ;  /* 0x00000008ff007c0c */ /* 0x000fe2000bf25070 */
[----:B------:R-:W-:-:S03]  /*1af70*/  IMAD.MOV.U32 R3, RZ, RZ, R15 ;  /* 0x000000ffff037224 */ /* 0x000fc600078e000f */
[----:B------:R-:W-:-:S13]  /*1af80*/  ISETP.NE.AND.EX P1, PT, RZ, UR9, PT, P1 ;  /* 0x00000009ff007c0c */ /* 0x000fda000bf25310 */
[----:B------:R-:W-:Y:S05]  /*1af90*/  @!P1 BRA `(.L_x_554) ;  /* 0x0000000000289947 */ /* 0x000fea0003800000 */
[----:B------:R-:W-:Y:S02]  /*1afa0*/  ULDC UR7, c[0x0][0x634] ;  /* 0x00018d0000077ab9 */ /* 0x000fe40000000800 */
[----:B------:R-:W-:-:S04]  /*1afb0*/  IADD3 R3, P1, R13, UR7, RZ ;  /* 0x000000070d037c10 */ /* 0x000fc8000ff3e0ff */
[----:B------:R-:W-:-:S05]  /*1afc0*/  IADD3.X R9, RZ, R15, RZ, P1, !PT ;  /* 0x0000000fff097210 */ /* 0x000fca0000ffe4ff */
[----:B------:R-:W-:-:S04]  /*1afd0*/  IMAD.WIDE.U32 R4, R9, UR8, RZ ;  /* 0x0000000809047c25 */ /* 0x000fc8000f8e00ff */
[----:B------:R-:W-:-:S04]  /*1afe0*/  IMAD.WIDE.U32 R4, P1, R3, UR9, R4 ;  /* 0x0000000903047c25 */ /* 0x000fc8000f820004 */
[----:B------:R-:W-:-:S04]  /*1aff0*/  IMAD.WIDE.U32 R2, R3, UR8, RZ ;  /* 0x0000000803027c25 */ /* 0x000fc8000f8e00ff */
[----:B------:R-:W-:Y:S01]  /*1b000*/  IMAD.MOV.U32 R2, RZ, RZ, R5 ;  /* 0x000000ffff027224 */ /* 0x000fe200078e0005 */
[----:B------:R-:W-:Y:S01]  /*1b010*/  IADD3 RZ, P3, R3, R4, RZ ;  /* 0x0000000403ff7210 */ /* 0x000fe20007f7e0ff */
[----:B------:R-:W-:-:S04]  /*1b020*/  IMAD.X R3, RZ, RZ, RZ, P1 ;  /* 0x000000ffff037224 */ /* 0x000fc800008e06ff */
[----:B------:R-:W-:-:S08]  /*1b030*/  IMAD.WIDE.U32.X R2, R9, UR9, R2, P3 ;  /* 0x0000000909027c25 */ /* 0x000fd000098e0402 */
.L_x_554:
[--C-:B------:R-:W-:Y:S01]  /*1b040*/  SHF.R.U64 R9, R2, UR10, R3.reuse ;  /* 0x0000000a02097c19 */ /* 0x100fe20008001203 */
[----:B------:R-:W-:Y:S01]  /*1b050*/  ULDC.64 UR8, c[0x0][0x620] ;  /* 0x0001880000087ab9 */ /* 0x000fe20000000a00 */
[----:B------:R-:W-:Y:S01]  /*1b060*/  SHF.R.U32.HI R2, RZ, UR10, R3 ;  /* 0x0000000aff027c19 */ /* 0x000fe20008011603 */
[----:B------:R-:W-:Y:S01]  /*1b070*/  IMAD.MOV.U32 R3, RZ, RZ, R15 ;  /* 0x000000ffff037224 */ /* 0x000fe200078e000f */
[----:B------:R-:W-:Y:S01]  /*1b080*/  IADD3 R11, P1, RZ, -R9, RZ ;  /* 0x80000009ff0b7210 */ /* 0x000fe20007f3e0ff */
[----:B------:R-:W-:-:S03]  /*1b090*/  ULDC UR7, c[0x0][0x618] ;  /* 0x0001860000077ab9 */ /* 0x000fc60000000800 */
[----:B------:R-:W-:-:S05]  /*1b0a0*/  IADD3.X R2, RZ, ~R2, RZ, P1, !PT ;  /* 0x80000002ff027210 */ /* 0x000fca0000ffe4ff */
[----:B------:R-:W-:-:S04]  /*1b0b0*/  IMAD R2, R2, UR8, RZ ;  /* 0x0000000802027c24 */ /* 0x000fc8000f8e02ff */
[----:B------:R-:W-:Y:S02]  /*1b0c0*/  IMAD R5, R11, UR9, R2 ;  /* 0x000000090b057c24 */ /* 0x000fe4000f8e0202 */
[----:B------:R-:W-:-:S04]  /*1b0d0*/  IMAD.MOV.U32 R2, RZ, RZ, R13 ;  /* 0x000000ffff027224 */ /* 0x000fc800078e000d */
[----:B------:R-:W-:Y:S01]  /*1b0e0*/  IMAD.WIDE.U32 R2, R11, UR8, R2 ;  /* 0x000000080b027c25 */ /* 0x000fe2000f8e0002 */
[----:B------:R-:W-:Y:S02]  /*1b0f0*/  ULDC.64 UR8, c[0x0][0x640] ;  /* 0x0001900000087ab9 */ /* 0x000fe40000000a00 */
[----:B------:R-:W-:Y:S02]  /*1b100*/  ISETP.NE.U32.AND P1, PT, RZ, UR8, PT ;  /* 0x00000008ff007c0c */ /* 0x000fe4000bf25070 */
[----:B------:R-:W-:Y:S02]  /*1b110*/  IADD3 R3, R3, R5, RZ ;  /* 0x0000000503037210 */ /* 0x000fe40007ffe0ff */
[----:B------:R-:W-:Y:S02]  /*1b120*/  ISETP.NE.AND.EX P1, PT, RZ, UR9, PT, P1 ;  /* 0x00000009ff007c0c */ /* 0x000fe4000bf25310 */
[--C-:B------:R-:W-:Y:S02]  /*1b130*/  SHF.R.U64 R10, R2, UR7, R3.reuse ;  /* 0x00000007020a7c19 */ /* 0x100fe40008001203 */
[----:B------:R-:W-:Y:S01]  /*1b140*/  SHF.R.U32.HI R3, RZ, UR7, R3 ;  /* 0x00000007ff037c19 */ /* 0x000fe20008011603 */
[----:B------:R-:W-:-:S03]  /*1b150*/  ULDC UR7, c[0x0][0x608] ;  /* 0x0001820000077ab9 */ /* 0x000fc60000000800 */
[--C-:B------:R-:W-:Y:S02]  /*1b160*/  SHF.R.U64 R12, R10, UR7, R3.reuse ;  /* 0x000000070a0c7c19 */ /* 0x100fe40008001203 */
[----:B------:R-:W-:Y:S01]  /*1b170*/  SHF.R.U32.HI R3, RZ, UR7, R3 ;  /* 0x00000007ff037c19 */ /* 0x000fe20008011603 */
[----:B------:R-:W-:-:S03]  /*1b180*/  ULDC UR7, c[0x0][0x658] ;  /* 0x0001960000077ab9 */ /* 0x000fc60000000800 */
[--C-:B------:R-:W-:Y:S02]  /*1b190*/  SHF.R.U64 R11, R12, UR7, R3.reuse ;  /* 0x000000070c0b7c19 */ /* 0x100fe40008001203 */
[----:B------:R-:W-:-:S03]  /*1b1a0*/  SHF.R.U32.HI R13, RZ, UR7, R3 ;  /* 0x00000007ff0d7c19 */ /* 0x000fc60008011603 */
[----:B------:R-:W-:Y:S02]  /*1b1b0*/  IMAD.MOV.U32 R2, RZ, RZ, R11 ;  /* 0x000000ffff027224 */ /* 0x000fe400078e000b */
[----:B------:R-:W-:Y:S01]  /*1b1c0*/  IMAD.MOV.U32 R3, RZ, RZ, R13 ;  /* 0x000000ffff037224 */ /* 0x000fe200078e000d */
[----:B------:R-:W-:Y:S06]  /*1b1d0*/  @!P1 BRA `(.L_x_555) ;  /* 0x0000000000289947 */ /* 0x000fec0003800000 */
        /* <DEDUP_REMOVED lines=10> */
.L_x_555:
[----:B------:R-:W-:Y:S01]  /*1b280*/  ULDC UR7, c[0x0][0x648] ;  /* 0x0001920000077ab9 */ /* 0x000fe20000000800 */
[----:B------:R-:W-:Y:S01]  /*1b290*/  LOP3.LUT R12, R12, UR6, RZ, 0xc0, !PT ;  /* 0x000000060c0c7c12 */ /* 0x000fe2000f8ec0ff */
[----:B------:R-:W-:Y:S01]  /*1b2a0*/  UISETP.NE.AND UP0, UPT, UR45, URZ, UPT ;  /* 0x0000003f2d00728c */ /* 0x000fe2000bf05270 */
[----:B------:R-:W-:Y:S01]  /*1b2b0*/  SHF.R.U64 R3, R2, UR7, R3 ;  /* 0x0000000702037c19 */ /* 0x000fe20008001203 */
[----:B------:R-:W-:Y:S01]  /*1b2c0*/  ULDC UR7, c[0x0][0x638] ;  /* 0x00018e0000077ab9 */ /* 0x000fe20000000800 */
[----:B------:R-:W-:Y:S02]  /*1b2d0*/  LOP3.LUT R4, R10, UR4, RZ, 0xc0, !PT ;  /* 0x000000040a047c12 */ /* 0x000fe4000f8ec0ff */
[C---:B------:R-:W-:Y:S01]  /*1b2e0*/  IADD3 R2, -R3.reuse, RZ, RZ ;  /* 0x000000ff03027210 */ /* 0x040fe20007ffe1ff */
[----:B------:R-:W-:Y:S01]  /*1b2f0*/  IMAD R12, R3, UR5, R12 ;  /* 0x00000005030c7c24 */ /* 0x000fe2000f8e020c */
[----:B------:R-:W-:Y:S02]  /*1b300*/  PLOP3.LUT P1, PT, PT, PT, UP0, 0x40, 0x0 ;  /* 0x000000000000781c */ /* 0x000fe40003f2e808 */
[----:B------:R-:W-:Y:S01]  /*1b310*/  PLOP3.LUT P3, PT, PT, PT, UP0, 0x40, 0x0 ;  /* 0x000000000000781c */ /* 0x000fe20003f6e808 */
[----:B------:R-:W-:Y:S01]  /*1b320*/  IMAD R11, R2, UR7, R11 ;  /* 0x00000007020b7c24 */ /* 0x000fe2000f8e020b */
[----:B------:R-:W-:-:S02]  /*1b330*/  ULDC UR7, c[0x0][0x610] ;  /* 0x0001840000077ab9 */ /* 0x000fc40000000800 */
[----:B------:R-:W-:Y:S01]  /*1b340*/  IMAD R7, R12, UR7, R7 ;  /* 0x000000070c077c24 */ /* 0x000fe2000f8e0207 */
[----:B------:R-:W-:Y:S02]  /*1b350*/  ULDC UR7, c[0x0][0x600] ;  /* 0x0001800000077ab9 */ /* 0x000fe40000000800 */
[----:B------:R-:W-:-:S05]  /*1b360*/  IMAD R4, R11, UR7, R4 ;  /* 0x000000070b047c24 */ /* 0x000fca000f8e0204 */
[----:B------:R-:W-:Y:S02]  /*1b370*/  SEL R2, R4, R7, P1 ;  /* 0x0000000704027207 */ /* 0x000fe40000800000 */
[----:B------:R-:W-:Y:S01]  /*1b380*/  SEL R3, R7, R4, P3 ;  /* 0x0000000407037207 */ /* 0x000fe20001800000 */
[----:B------:R-:W-:-:S07]  /*1b390*/  IMAD.MOV.U32 R4, RZ, RZ, 0x1 ;  /* 0x00000001ff047424 */ /* 0x000fce00078e00ff */
.L_x_553:
[----:B------:R-:W-:Y:S05]  /*1b3a0*/  BSYNC B1 ;  /* 0x0000000000017941 */ /* 0x000fea0003800000 */
.L_x_552:
[----:B------:R-:W-:-:S13]  /*1b3b0*/  LOP3.LUT P1, RZ, R4, 0xff, RZ, 0xc0, !PT ;  /* 0x000000ff04ff7812 */ /* 0x000fda000782c0ff */
[----:B------:R-:W-:Y:S05]  /*1b3c0*/  @P1 BRA `(.L_x_556) ;  /* 0xfffffff400241947 */ /* 0x000fea000383ffff */
[----:B------:R-:W-:Y:S05]  /*1b3d0*/  BSYNC B0 ;  /* 0x0000000000007941 */ /* 0x000fea0003800000 */
.L_x_544:
[----:B------:R-:W-:-:S03]  /*1b3e0*/  UMOV UR7, 0xffffffff ;  /* 0xffffffff00077882 */ /* 0x000fc60000000000 */
[----:B------:R-:W-:Y:S05]  /*1b3f0*/  BRA.DIV UR7, `(.L_x_557) ;  /* 0x0000000207f87947 */ /* 0x000fea000b800000 */
[----:B------:R-:W-:-:S13]  /*1b400*/  ELECT P6, URZ, PT ;  /* 0x00000000003f782f */ /* 0x000fda00038c0000 */
.L_x_570:
[----:B------:R-:W-:Y:S04]  /*1b410*/  BSSY B0, `(.L_x_558) ;  /* 0x0000023000007945 */ /* 0x000fe80003800000 */
[----:B------:R-:W-:Y:S05]  /*1b420*/  @!P6 BRA `(.L_x_559) ;  /* 0x000000000084e947 */ /* 0x000fea0003800000 */
[----:B------:R-:W-:-:S04]  /*1b430*/  ULOP3.LUT UR7, UR40, 0x2, URZ, 0xfc, !UPT ;  /* 0x0000000228077892 */ /* 0x000fc8000f8efc3f */
[----:B------:R-:W-:-:S06]  /*1b440*/  UISETP.NE.AND UP0, UPT, UR7, 0x3, UPT ;  /* 0x000000030700788c */ /* 0x000fcc000bf05270 */
[----:B------:R-:W-:-:S13]  /*1b450*/  PLOP3.LUT P0, PT, PT, PT, UP0, 0x80, 0x0 ;  /* 0x000000000000781c */ /* 0x000fda0003f0f008 */
[----:B------:R-:W-:Y:S05]  /*1b460*/  @!P0 BRA `(.L_x_560) ;  /* 0x0000000000048947 */ /* 0x000fea0003800000 */
[----:B------:R-:W-:Y:S01]  /*1b470*/  BPT.TRAP 0x1 ;  /* 0x000000040000795c */ /* 0x000fe20000300000 */
.L_x_560:
[----:B------:R-:W0:Y:S01]  /*1b480*/  S2R R3, SR_CgaCtaId ;  /* 0x0000000000037919 */ /* 0x000e220000008800 */
[----:B------:R-:W-:-:S04]  /*1b490*/  MOV R2, 0x400 ;  /* 0x0000040000027802 */ /* 0x000fc80000000f00 */
[----:B0-----:R-:W-:Y:S02]  /*1b4a0*/  LEA R3, R3, R2, 0x18 ;  /* 0x0000000203037211 */ /* 0x001fe400078ec0ff */
[----:B------:R-:W-:-:S03]  /*1b4b0*/  SHF.L.U32 R2, R0, 0x1f, RZ ;  /* 0x0000001f00027819 */ /* 0x000fc600000006ff */
[----:B------:R-:W-:-:S05]  /*1b4c0*/  VIADD R3, R3, 0x18 ;  /* 0x0000001803037836 */ /* 0x000fca0000000000 */
[----:B------:R-:W-:-:S04]  /*1b4d0*/  LEA R5, R6, R3, 0x3 ;  /* 0x0000000306057211 */ /* 0x000fc800078e18ff */
[----:B------:R-:W0:Y:S02]  /*1b4e0*/  SYNCS.PHASECHK.TRANS64.TRYWAIT P0, [R5+URZ], R2 ;  /* 0x00000002050075a7 */ /* 0x000e24000800017f */
[----:B0-----:R-:W-:Y:S05]  /*1b4f0*/  @!P0 BRA `(.L_x_561) ;  /* 0x0000000000d88947 */ /* 0x001fea0003800000 */
.L_x_571:
[----:B------:R-:W-:-:S05]  /*1b500*/  VIADD R6, R6, 0x1 ;  /* 0x0000000106067836 */ /* 0x000fca0000000000 */
[----:B------:R-:W-:-:S04]  /*1b510*/  ISETP.NE.AND P0, PT, R6, 0x3, PT ;  /* 0x000000030600780c */ /* 0x000fc80003f05270 */
[----:B0-----:R-:W-:Y:S02]  /*1b520*/  SEL R5, RZ, 0x1, P0 ;  /* 0x00000001ff057807 */ /* 0x001fe40000000000 */
[----:B------:R-:W-:Y:S02]  /*1b530*/  SEL R6, R6, RZ, P0 ;  /* 0x000000ff06067207 */ /* 0x000fe40000000000 */
[----:B------:R-:W-:-:S03]  /*1b540*/  LOP3.LUT R5, R0, R5, RZ, 0x3c, !PT ;  /* 0x0000000500057212 */ /* 0x000fc600078e3cff */
[----:B------:R-:W-:Y:S01]  /*1b550*/  IMAD R7, R6, 0x8, R3 ;  /* 0x0000000806077824 */ /* 0x000fe200078e0203 */
[----:B------:R-:W-:-:S04]  /*1b560*/  SHF.L.U32 R0, R5, 0x1f, RZ ;  /* 0x0000001f05007819 */ /* 0x000fc800000006ff */
[----:B------:R-:W0:Y:S02]  /*1b570*/  SYNCS.PHASECHK.TRANS64.TRYWAIT P0, [R7+URZ], R0 ;  /* 0x00000000070075a7 */ /* 0x000e24000800017f */
[----:B0-----:R-:W-:Y:S05]  /*1b580*/  @!P0 BRA `(.L_x_562) ;  /* 0x0000000000c88947 */ /* 0x001fea0003800000 */
.L_x_572:
[----:B0-----:R-:W-:-:S04]  /*1b590*/  IADD3 R0, R6, 0x1, RZ ;  /* 0x0000000106007810 */ /* 0x001fc80007ffe0ff */
[----:B------:R-:W-:-:S04]  /*1b5a0*/  ISETP.NE.AND P0, PT, R0, 0x3, PT ;  /* 0x000000030000780c */ /* 0x000fc80003f05270 */
[----:B------:R-:W-:Y:S02]  /*1b5b0*/  SEL R2, RZ, 0x1, P0 ;  /* 0x00000001ff027807 */ /* 0x000fe40000000000 */
[----:B------:R-:W-:Y:S02]  /*1b5c0*/  SEL R0, R0, RZ, P0 ;  /* 0x000000ff00007207 */ /* 0x000fe40000000000 */
[----:B------:R-:W-:-:S03]  /*1b5d0*/  LOP3.LUT R2, R5, R2, RZ, 0x3c, !PT ;  /* 0x0000000205027212 */ /* 0x000fc600078e3cff */
[----:B------:R-:W-:Y:S01]  /*1b5e0*/  IMAD R3, R0, 0x8, R3 ;  /* 0x0000000800037824 */ /* 0x000fe200078e0203 */
[----:B------:R-:W-:-:S07]  /*1b5f0*/  SHF.L.U32 R0, R2, 0x1f, RZ ;  /* 0x0000001f02007819 */ /* 0x000fce00000006ff */
.L_x_563:
[----:B0-----:R0:W1:Y:S02]  /*1b600*/  SYNCS.PHASECHK.TRANS64.TRYWAIT P0, [R3+URZ], R0 ;  /* 0x00000000030075a7 */ /* 0x001064000800017f */
[----:B-1----:R-:W-:Y:S05]  /*1b610*/  @!P0 NANOSLEEP.SYNCS 0x989680 ;  /* 0x009896800000895d */ /* 0x002fea0003900000 */
[----:B------:R-:W1:Y:S02]  /*1b620*/  @!P0 SYNCS.PHASECHK.TRANS64 P0, [R3+URZ], R0 ;  /* 0x00000000030085a7 */ /* 0x000e64000800007f */
[----:B-1----:R-:W-:Y:S05]  /*1b630*/  @!P0 BRA `(.L_x_563) ;  /* 0xfffffffc00f08947 */ /* 0x002fea000383ffff */
.L_x_559:
[----:B------:R-:W-:Y:S05]  /*1b640*/  BSYNC B0 ;  /* 0x0000000000007941 */ /* 0x000fea0003800000 */
.L_x_558:
[----:B------:R-:W-:Y:S05]  /*1b650*/  EXIT ;  /* 0x000000000000794d */ /* 0x000fea0003800000 */
.L_x_17:
[----:B-1----:R1:W4:Y:S02]  /*1b660*/  SYNCS.PHASECHK.TRANS64.TRYWAIT P1, [R3+URZ], R0 ;  /* 0x00000000030075a7 */ /* 0x002324000802017f */
[----:B----4-:R-:W-:Y:S05]  /*1b670*/  @!P1 NANOSLEEP.SYNCS 0x989680 ;  /* 0x009896800000995d */ /* 0x010fea0003900000 */
[----:B------:R-:W4:Y:S02]  /*1b680*/  @!P1 SYNCS.PHASECHK.TRANS64 P1, [R3+URZ], R0 ;  /* 0x00000000030095a7 */ /* 0x000f24000802007f */
[----:B----4-:R-:W-:Y:S05]  /*1b690*/  @!P1 BRA `(.L_x_17) ;  /* 0xfffffffc00f09947 */ /* 0x010fea000383ffff */
[----:B------:R-:W-:Y:S05]  /*1b6a0*/  BRA `(.L_x_16) ;  /* 0xfffffe5c00547947 */ /* 0x000fea000383ffff */
.L_x_22:
[----:B-1----:R-:W-:-:S04]  /*1b6b0*/  IMAD.U32 R5, RZ, RZ, UR8 ;  /* 0x00000008ff057e24 */ /* 0x002fc8000f8e00ff */
[----:B------:R1:W2:Y:S03]  /*1b6c0*/  SYNCS.PHASECHK.TRANS64.TRYWAIT P1, [R5+URZ], R4 ;  /* 0x00000004050075a7 */ /* 0x0002a6000802017f */
[----:B--2---:R-:W-:Y:S05]  /*1b6d0*/  @!P1 NANOSLEEP.SYNCS 0x989680 ;  /* 0x009896800000995d */ /* 0x004fea0003900000 */
[----:B------:R-:W2:Y:S02]  /*1b6e0*/  @!P1 SYNCS.PHASECHK.TRANS64 P1, [R5+URZ], R4 ;  /* 0x00000004050095a7 */ /* 0x000ea4000802007f */
[----:B--2---:R-:W-:Y:S05]  /*1b6f0*/  @!P1 BRA `(.L_x_22) ;  /* 0xfffffffc00ec9947 */ /* 0x004fea000383ffff */
[----:B------:R-:W-:Y:S05]  /*1b700*/  BRA `(.L_x_21) ;  /* 0xfffffe9000cc7947 */ /* 0x000fea000383ffff */
.L_x_545:
[----:B------:R-:W-:Y:S01]  /*1b710*/  BSSY B1, `(.L_x_564) ;  /* 0x0000006000017945 */ /* 0x000fe20003800000 */
[----:B------:R-:W-:-:S07]  /*1b720*/  MOV R15, 0xffffffff ;  /* 0xffffffff000f7802 */ /* 0x000fce0000000f00 */
[----:B------:R-:W-:Y:S05]  /*1b730*/  WARPSYNC.COLLECTIVE R15, `(.L_x_565) ;  /* 0x000000000f0c7348 */ /* 0x000fea0003c00000 */
[----:B------:R-:W-:Y:S02]  /*1b740*/  ELECT P6, UR62, PT ;  /* 0x00000000003e782f */ /* 0x000fe400038c0000 */
[----:B------:R-:W-:Y:S01]  /*1b750*/  MOV R14, UR62 ;  /* 0x0000003e000e7c02 */ /* 0x000fe20008000f00 */
[----:B------:R-:W-:Y:S10]  /*1b760*/  ENDCOLLECTIVE ;  /* 0x000000000000791b */ /* 0x000ff40003800000 */
.L_x_565:
[----:B------:R-:W-:Y:S05]  /*1b770*/  BSYNC B1 ;  /* 0x0000000000017941 */ /* 0x000fea0003800000 */
.L_x_564:
[----:B------:R-:W-:Y:S05]  /*1b780*/  BRA `(.L_x_566) ;  /* 0xfffffff000407947 */ /* 0x000fea000383ffff */
.L_x_548:
[----:B0-----:R0:W1:Y:S02]  /*1b790*/  SYNCS.PHASECHK.TRANS64.TRYWAIT P1, [R10+URZ+0x18], R5 ;  /* 0x000018050a0075a7 */ /* 0x001064000802017f */
[----:B-1----:R-:W-:Y:S05]  /*1b7a0*/  @!P1 NANOSLEEP.SYNCS 0x989680 ;  /* 0x009896800000995d */ /* 0x002fea0003900000 */
[----:B------:R-:W1:Y:S02]  /*1b7b0*/  @!P1 SYNCS.PHASECHK.TRANS64 P1, [R10+URZ+0x18], R5 ;  /* 0x000018050a0095a7 */ /* 0x000e64000802007f */
[----:B-1----:R-:W-:Y:S05]  /*1b7c0*/  @!P1 BRA `(.L_x_548) ;  /* 0xfffffffc00f09947 */ /* 0x002fea000383ffff */
[----:B------:R-:W-:Y:S05]  /*1b7d0*/  BRA `(.L_x_567) ;  /* 0xfffffff000747947 */ /* 0x000fea000383ffff */
.L_x_557:
[----:B------:R-:W-:Y:S01]  /*1b7e0*/  BSSY B0, `(.L_x_568) ;  /* 0x0000006000007945 */ /* 0x000fe20003800000 */
[----:B------:R-:W-:-:S07]  /*1b7f0*/  IMAD.MOV.U32 R15, RZ, RZ, -0x1 ;  /* 0xffffffffff0f7424 */ /* 0x000fce00078e00ff */
[----:B------:R-:W-:Y:S05]  /*1b800*/  WARPSYNC.COLLECTIVE R15, `(.L_x_569) ;  /* 0x000000000f0c7348 */ /* 0x000fea0003c00000 */
[----:B------:R-:W-:Y:S02]  /*1b810*/  ELECT P6, UR62, PT ;  /* 0x00000000003e782f */ /* 0x000fe400038c0000 */
[----:B------:R-:W-:Y:S01]  /*1b820*/  MOV R14, UR62 ;  /* 0x0000003e000e7c02 */ /* 0x000fe20008000f00 */
[----:B------:R-:W-:Y:S10]  /*1b830*/  ENDCOLLECTIVE ;  /* 0x000000000000791b */ /* 0x000ff40003800000 */
.L_x_569:
[----:B------:R-:W-:Y:S05]  /*1b840*/  BSYNC B0 ;  /* 0x0000000000007941 */ /* 0x000fea0003800000 */
.L_x_568:
[----:B------:R-:W-:Y:S05]  /*1b850*/  BRA `(.L_x_570) ;  /* 0xfffffff800ec7947 */ /* 0x000fea000383ffff */
.L_x_561:
[----:B0-----:R0:W1:Y:S02]  /*1b860*/  SYNCS.PHASECHK.TRANS64.TRYWAIT P0, [R5+URZ], R2 ;  /* 0x00000002050075a7 */ /* 0x001064000800017f */
[----:B-1----:R-:W-:Y:S05]  /*1b870*/  @!P0 NANOSLEEP.SYNCS 0x989680 ;  /* 0x009896800000895d */ /* 0x002fea0003900000 */
[----:B------:R-:W1:Y:S02]  /*1b880*/  @!P0 SYNCS.PHASECHK.TRANS64 P0, [R5+URZ], R2 ;  /* 0x00000002050085a7 */ /* 0x000e64000800007f */
[----:B-1----:R-:W-:Y:S05]  /*1b890*/  @!P0 BRA `(.L_x_561) ;  /* 0xfffffffc00f08947 */ /* 0x002fea000383ffff */
[----:B------:R-:W-:Y:S05]  /*1b8a0*/  BRA `(.L_x_571) ;  /* 0xfffffffc00147947 */ /* 0x000fea000383ffff */
.L_x_562:
[----:B0-----:R0:W1:Y:S02]  /*1b8b0*/  SYNCS.PHASECHK.TRANS64.TRYWAIT P0, [R7+URZ], R0 ;  /* 0x00000000070075a7 */ /* 0x001064000800017f */
[----:B-1----:R-:W-:Y:S05]  /*1b8c0*/  @!P0 NANOSLEEP.SYNCS 0x989680 ;  /* 0x009896800000895d */ /* 0x002fea0003900000 */
[----:B------:R-:W1:Y:S02]  /*1b8d0*/  @!P0 SYNCS.PHASECHK.TRANS64 P0, [R7+URZ], R0 ;  /* 0x00000000070085a7 */ /* 0x000e64000800007f */
[----:B-1----:R-:W-:Y:S05]  /*1b8e0*/  @!P0 BRA `(.L_x_562) ;  /* 0xfffffffc00f08947 */ /* 0x002fea000383ffff */
[----:B------:R-:W-:Y:S05]  /*1b8f0*/  BRA `(.L_x_572) ;  /* 0xfffffffc00247947 */ /* 0x000fea000383ffff */
.L_x_573:
[----:B------:R-:W-:-:S00]  /*1b900*/  BRA `(.L_x_573) ;  /* 0xfffffffc00fc7947 */ /* 0x000fc0000383ffff */
[----:B------:R-:W-:-:S00]  /*1b910*/  NOP ;  /* 0x0000000000007918 */ /* 0x000fc00000000000 */
        /* <DEDUP_REMOVED lines=14> */
.L_x_574:


//--------------------- .nv.global.init           --------------------------
	.section	.nv.global.init,"aw",@progbits
.nv.global.init:
	.type		$str$22,@object
	.size		$str$22,($str$23 - $str$22)
$str$22:
        /*0000*/ 	.byte	0x6b, 0x5f, 0x74, 0x69, 0x6c, 0x65, 0x5f, 0x63, 0x6f, 0x75, 0x6e, 0x74, 0x20, 0x3e, 0x3d, 0x20
        /*0010*/ 	.byte	0x31, 0x00
	.type		$str$23,@object
	.size		$str$23,(__unnamed_1 - $str$23)
$str$23:
        /*0012*/ 	.byte	0x2f, 0x74, 0x6d, 0x70, 0x2f, 0x63, 0x75, 0x74, 0x6c, 0x61, 0x73, 0x73, 0x5f, 0x73, 0x77, 0x65
        /*0022*/ 	.byte	0x65, 0x70, 0x5f, 0x73, 0x72, 0x63, 0x2f, 0x69, 0x6e, 0x63, 0x6c, 0x75, 0x64, 0x65, 0x2f, 0x63
        /*0032*/ 	.byte	0x75, 0x74, 0x6c, 0x61, 0x73, 0x73, 0x2f, 0x67, 0x65, 0x6d, 0x6d, 0x2f, 0x63, 0x6f, 0x6c, 0x6c
        /*0042*/ 	.byte	0x65, 0x63, 0x74, 0x69, 0x76, 0x65, 0x2f, 0x73, 0x6d, 0x39, 0x30, 0x5f, 0x6d, 0x6d, 0x61, 0x5f
        /*0052*/ 	.byte	0x74, 0x6d, 0x61, 0x5f, 0x67, 0x6d, 0x6d, 0x61, 0x5f, 0x73, 0x73, 0x5f, 0x77, 0x61, 0x72, 0x70
        /*0062*/ 	.byte	0x73, 0x70, 0x65, 0x63, 0x69, 0x61, 0x6c, 0x69, 0x7a, 0x65, 0x64, 0x2e, 0x68, 0x70, 0x70, 0x00
	.type		__unnamed_1,@object
	.size		__unnamed_1,(.L_0 - __unnamed_1)
__unnamed_1:
        /* <DEDUP_REMOVED lines=180> */
        /*0bb2*/ 	.byte	0x74, 0x65, 0x3a, 0x3a, 0x69, 0x64, 0x65, 0x6e, 0x74, 0x69, 0x74, 0x79, 0x5d, 0x00
.L_0:


//--------------------- .nv.shared._ZN7cutlass13device_kernelINS_4gemm6kernel13GemmUniversalIN4cute5tupleIJiiiiEEENS1_10collective13CollectiveMmaINS1_34MainloopSm90TmaGmmaWarpSpecializedILi3ENS5_IJNS4_1CILi1EEESB_SB_EEENS1_35KernelTmaWarpSpecializedCooperativeEEENS5_IJNSA_ILi256EEESF_NSA_ILi64EEEEEENS_6half_tENS5_IJlSB_lEEESI_SJ_NS4_8TiledMMAINS4_8MMA_AtomIJNS4_4SM904GMMA26MMA_64x256x16_F32F16F16_SSILNSN_5MajorE0ELSP_0ELNSN_7ScaleInE1ELSQ_1EEEEEENS4_6LayoutINS5_IJNSA_ILi2EEESB_SB_EEENS5_IJSB_NSA_ILi0EEESW_EEEEENS5_IJNS4_10UnderscoreESZ_SZ_EEEEENS4_13SM90_TMA_LOADENS4_14ComposedLayoutINS4_7SwizzleILi3ELi4ELi3EEENS4_18smem_ptr_flag_bitsILi16EEENST_INS5_IJNSA_ILi8EEESG_EEENS5_IJSG_SB_EEEEEEEvNS4_8identityES12_S1C_vS1D_EENS_8epilogue10collective6detail29Sm90TmaWarpSpecializedAdapterINS1G_15DefaultEpilogueISI_SJ_SJ_NS1F_6thread17LinearCombinationISI_Li1EffLNS1K_9ScaleType4KindE0ELNS_15FloatRoundStyleE2ESI_EENS1_15EpilogueDefaultEEEEEvvEEEEvNT_6ParamsE --------------------------
	.section	.nv.shared._ZN7cutlass13device_kernelINS_4gemm6kernel13GemmUniversalIN4cute5tupleIJiiiiEEENS1_10collective13CollectiveMmaINS1_34MainloopSm90TmaGmmaWarpSpecializedILi3ENS5_IJNS4_1CILi1EEESB_SB_EEENS1_35KernelTmaWarpSpecializedCooperativeEEENS5_IJNSA_ILi256EEESF_NSA_ILi64EEEEEENS_6half_tENS5_IJlSB_lEEESI_SJ_NS4_8TiledMMAINS4_8MMA_AtomIJNS4_4SM904GMMA26MMA_64x256x16_F32F16F16_SSILNSN_5MajorE0ELSP_0ELNSN_7ScaleInE1ELSQ_1EEEEEENS4_6LayoutINS5_IJNSA_ILi2EEESB_SB_EEENS5_IJSB_NSA_ILi0EEESW_EEEEENS5_IJNS4_10UnderscoreESZ_SZ_EEEEENS4_13SM90_TMA_LOADENS4_14ComposedLayoutINS4_7SwizzleILi3ELi4ELi3EEENS4_18smem_ptr_flag_bitsILi16EEENST_INS5_IJNSA_ILi8EEESG_EEENS5_IJSG_SB_EEEEEEEvNS4_8identityES12_S1C_vS1D_EENS_8epilogue10collective6detail29Sm90TmaWarpSpecializedAdapterINS1G_15DefaultEpilogueISI_SJ_SJ_NS1F_6thread17LinearCombinationISI_Li1EffLNS1K_9ScaleType4KindE0ELNS_15FloatRoundStyleE2ESI_EENS1_15EpilogueDefaultEEEEEvvEEEEvNT_6ParamsE,"aw",@nobits
	.sectionflags	@""
	.align	16
	.zero		1024


//--------------------- .nv.shared.reserved.0     --------------------------
	.section	.nv.shared.reserved.0,"aw",@nobits
	.weak		__nv_reservedSMEM_offset_0_alias
	.size		__nv_reservedSMEM_offset_0_alias, 0, 0
	.other		__nv_reservedSMEM_offset_0_alias,@"STO_CUDA_RESERVED_SHARED STV_DEFAULT"
__nv_reservedSMEM_offset_0_alias:
	.zero		0


//--------------------- .nv.global                --------------------------
	.section	.nv.global,"aw",@nobits
.nv.global:
	.type		_ZN40_INTERNAL_1a6355dd_4_k_cu_c307c34d_254314cute1_E,@object
	.size		_ZN40_INTERNAL_1a6355dd_4_k_cu_c307c34d_254314cute1_E,(_ZN40_INTERNAL_1a6355dd_4_k_cu_c307c34d_254314cuda3std3__45__cpo6cbeginE - _ZN40_INTERNAL_1a6355dd_4_k_cu_c307c34d_254314cute1_E)
_ZN40_INTERNAL_1a6355dd_4_k_cu_c307c34d_254314cute1_E:
	.zero		1
	.type		_ZN40_INTERNAL_1a6355dd_4_k_cu_c307c34d_254314cuda3std3__45__cpo6cbeginE,@object
	.size		_ZN40_INTERNAL_1a6355dd_4_k_cu_c307c34d_254314cuda3std3__45__cpo6cbeginE,(_ZN40_INTERNAL_1a6355dd_4_k_cu_c307c34d_254314cuda3std3__48in_placeE - _ZN40_INTERNAL_1a6355dd_4_k_cu_c307c34d_254314cuda3std3__45__cpo6cbeginE)
_ZN40_INTERNAL_1a6355dd_4_k_cu_c307c34d_254314cuda3std3__45__cpo6cbeginE:
	.zero		1
	.type		_ZN40_INTERNAL_1a6355dd_4_k_cu_c307c34d_254314cuda3std3__48in_placeE,@object
	.size		_ZN40_INTERNAL_1a6355dd_4_k_cu_c307c34d_254314cuda3std3__48in_placeE,(_ZN40_INTERNAL_1a6355dd_4_k_cu_c307c34d_254314cuda3std6ranges3__45__cpo9iter_moveE - _ZN40_INTERNAL_1a6355dd_4_k_cu_c307c34d_254314cuda3std3__48in_placeE)
_ZN40_INTERNAL_1a6355dd_4_k_cu_c307c34d_254314cuda3std3__48in_placeE:
	.zero		1
	.type		_ZN40_INTERNAL_1a6355dd_4_k_cu_c307c34d_254314cuda3std6ranges3__45__cpo9iter_moveE,@object
	.size		_ZN40_INTERNAL_1a6355dd_4_k_cu_c307c34d_254314cuda3std6ranges3__45__cpo9iter_moveE,(_ZN40_INTERNAL_1a6355dd_4_k_cu_c307c34d_254314cuda3std3__45__cpo5beginE - _ZN40_INTERNAL_1a6355dd_4_k_cu_c307c34d_254314cuda3std6ranges3__45__cpo9iter_moveE)
_ZN40_INTERNAL_1a6355dd_4_k_cu_c307c34d_254314cuda3std6ranges3__45__cpo9iter_moveE:
	.zero		1
	.type		_ZN40_INTERNAL_1a6355dd_4_k_cu_c307c34d_254314cuda3std3__45__cpo5beginE,@object
	.size		_ZN40_INTERNAL_1a6355dd_4_k_cu_c307c34d_254314cuda3std3__45__cpo5beginE,(_ZN40_INTERNAL_1a6355dd_4_k_cu_c307c34d_254314cuda3std3__442_GLOBAL__N__1a6355dd_4_k_cu_c307c34d_254316ignoreE - _ZN40_INTERNAL_1a6355dd_4_k_cu_c307c34d_254314cuda3std3__45__cpo5beginE)
_ZN40_INTERNAL_1a6355dd_4_k_cu_c307c34d_254314cuda3std3__45__cpo5beginE:
	.zero		1
	.type		_ZN40_INTERNAL_1a6355dd_4_k_cu_c307c34d_254314cuda3std3__442_GLOBAL__N__1a6355dd_4_k_cu_c307c34d_254316ignoreE,@object
	.size		_ZN40_INTERNAL_1a6355dd_4_k_cu_c307c34d_254314cuda3std3__442_GLOBAL__N__1a6355dd_4_k_cu_c307c34d_254316ignoreE,(_ZN40_INTERNAL_1a6355dd_4_k_cu_c307c34d_254314cute7productE - _ZN40_INTERNAL_1a6355dd_4_k_cu_c307c34d_254314cuda3std3__442_GLOBAL__N__1a6355dd_4_k_cu_c307c34d_254316ignoreE)
_ZN40_INTERNAL_1a6355dd_4_k_cu_c307c34d_254314cuda3std3__442_GLOBAL__N__1a6355dd_4_k_cu_c307c34d_254316ignoreE:
	.zero		1
	.type		_ZN40_INTERNAL_1a6355dd_4_k_cu_c307c34d_254314cute7productE,@object
	.size		_ZN40_INTERNAL_1a6355dd_4_k_cu_c307c34d_254314cute7productE,(_ZN40_INTERNAL_1a6355dd_4_k_cu_c307c34d_254314cuda3std3__45__cpo3endE - _ZN40_INTERNAL_1a6355dd_4_k_cu_c307c34d_254314cute7productE)
_ZN40_INTERNAL_1a6355dd_4_k_cu_c307c34d_254314cute7productE:
	.zero		1
	.type		_ZN40_INTERNAL_1a6355dd_4_k_cu_c307c34d_254314cuda3std3__45__cpo3endE,@object
	.size		_ZN40_INTERNAL_1a6355dd_4_k_cu_c307c34d_254314cuda3std3__45__cpo3endE,(_ZN40_INTERNAL_1a6355dd_4_k_cu_c307c34d_254314cuda3std3__419piecewise_constructE - _ZN40_INTERNAL_1a6355dd_4_k_cu_c307c34d_254314cuda3std3__45__cpo3endE)
_ZN40_INTERNAL_1a6355dd_4_k_cu_c307c34d_254314cuda3std3__45__cpo3endE:
	.zero		1
	.type		_ZN40_INTERNAL_1a6355dd_4_k_cu_c307c34d_254314cuda3std3__419piecewise_constructE,@object
	.size		_ZN40_INTERNAL_1a6355dd_4_k_cu_c307c34d_254314cuda3std3__419piecewise_constructE,(_ZN40_INTERNAL_1a6355dd_4_k_cu_c307c34d_254314cuda3std3__45__cpo4cendE - _ZN40_INTERNAL_1a6355dd_4_k_cu_c307c34d_254314cuda3std3__419piecewise_constructE)
_ZN40_INTERNAL_1a6355dd_4_k_cu_c307c34d_254314cuda3std3__419piecewise_constructE:
	.zero		1
	.type		_ZN40_INTERNAL_1a6355dd_4_k_cu_c307c34d_254314cuda3std3__45__cpo4cendE,@object
	.size		_ZN40_INTERNAL_1a6355dd_4_k_cu_c307c34d_254314cuda3std3__45__cpo4cendE,(_ZN40_INTERNAL_1a6355dd_4_k_cu_c307c34d_254314cuda3std6ranges3__45__cpo4swapE - _ZN40_INTERNAL_1a6355dd_4_k_cu_c307c34d_254314cuda3std3__45__cpo4cendE)
_ZN40_INTERNAL_1a6355dd_4_k_cu_c307c34d_254314cuda3std3__45__cpo4cendE:
	.zero		1
	.type		_ZN40_INTERNAL_1a6355dd_4_k_cu_c307c34d_254314cuda3std6ranges3__45__cpo4swapE,@object
	.size		_ZN40_INTERNAL_1a6355dd_4_k_cu_c307c34d_254314cuda3std6ranges3__45__cpo4swapE,(.L_8 - _ZN40_INTERNAL_1a6355dd_4_k_cu_c307c34d_254314cuda3std6ranges3__45__cpo4swapE)
_ZN40_INTERNAL_1a6355dd_4_k_cu_c307c34d_254314cuda3std6ranges3__45__cpo4swapE:
	.zero		1
.L_8:


//--------------------- .nv.constant0._ZN7cutlass13device_kernelINS_4gemm6kernel13GemmUniversalIN4cute5tupleIJiiiiEEENS1_10collective13CollectiveMmaINS1_34MainloopSm90TmaGmmaWarpSpecializedILi3ENS5_IJNS4_1CILi1EEESB_SB_EEENS1_35KernelTmaWarpSpecializedCooperativeEEENS5_IJNSA_ILi256EEESF_NSA_ILi64EEEEEENS_6half_tENS5_IJlSB_lEEESI_SJ_NS4_8TiledMMAINS4_8MMA_AtomIJNS4_4SM904GMMA26MMA_64x256x16_F32F16F16_SSILNSN_5MajorE0ELSP_0ELNSN_7ScaleInE1ELSQ_1EEEEEENS4_6LayoutINS5_IJNSA_ILi2EEESB_SB_EEENS5_IJSB_NSA_ILi0EEESW_EEEEENS5_IJNS4_10UnderscoreESZ_SZ_EEEEENS4_13SM90_TMA_LOADENS4_14ComposedLayoutINS4_7SwizzleILi3ELi4ELi3EEENS4_18smem_ptr_flag_bitsILi16EEENST_INS5_IJNSA_ILi8EEESG_EEENS5_IJSG_SB_EEEEEEEvNS4_8identityES12_S1C_vS1D_EENS_8epilogue10collective6detail29Sm90TmaWarpSpecializedAdapterINS1G_15DefaultEpilogueISI_SJ_SJ_NS1F_6thread17LinearCombinationISI_Li1EffLNS1K_9ScaleType4KindE0ELNS_15FloatRoundStyleE2ESI_EENS1_15EpilogueDefaultEEEEEvvEEEEvNT_6ParamsE --------------------------
	.section	.nv.constant0._ZN7cutlass13device_kernelINS_4gemm6kernel13GemmUniversalIN4cute5tupleIJiiiiEEENS1_10collective13CollectiveMmaINS1_34MainloopSm90TmaGmmaWarpSpecializedILi3ENS5_IJNS4_1CILi1EEESB_SB_EEENS1_35KernelTmaWarpSpecializedCooperativeEEENS5_IJNSA_ILi256EEESF_NSA_ILi64EEEEEENS_6half_tENS5_IJlSB_lEEESI_SJ_NS4_8TiledMMAINS4_8MMA_AtomIJNS4_4SM904GMMA26MMA_64x256x16_F32F16F16_SSILNSN_5MajorE0ELSP_0ELNSN_7ScaleInE1ELSQ_1EEEEEENS4_6LayoutINS5_IJNSA_ILi2EEESB_SB_EEENS5_IJSB_NSA_ILi0EEESW_EEEEENS5_IJNS4_10UnderscoreESZ_SZ_EEEEENS4_13SM90_TMA_LOADENS4_14ComposedLayoutINS4_7SwizzleILi3ELi4ELi3EEENS4_18smem_ptr_flag_bitsILi16EEENST_INS5_IJNSA_ILi8EEESG_EEENS5_IJSG_SB_EEEEEEEvNS4_8identityES12_S1C_vS1D_EENS_8epilogue10collective6detail29Sm90TmaWarpSpecializedAdapterINS1G_15DefaultEpilogueISI_SJ_SJ_NS1F_6thread17LinearCombinationISI_Li1EffLNS1K_9ScaleType4KindE0ELNS_15FloatRoundStyleE2ESI_EENS1_15EpilogueDefaultEEEEEvvEEEEvNT_6ParamsE,"a",@progbits
	.sectionflags	@""
	.align	4
.nv.constant0._ZN7cutlass13device_kernelINS_4gemm6kernel13GemmUniversalIN4cute5tupleIJiiiiEEENS1_10collective13CollectiveMmaINS1_34MainloopSm90TmaGmmaWarpSpecializedILi3ENS5_IJNS4_1CILi1EEESB_SB_EEENS1_35KernelTmaWarpSpecializedCooperativeEEENS5_IJNSA_ILi256EEESF_NSA_ILi64EEEEEENS_6half_tENS5_IJlSB_lEEESI_SJ_NS4_8TiledMMAINS4_8MMA_AtomIJNS4_4SM904GMMA26MMA_64x256x16_F32F16F16_SSILNSN_5MajorE0ELSP_0ELNSN_7ScaleInE1ELSQ_1EEEEEENS4_6LayoutINS5_IJNSA_ILi2EEESB_SB_EEENS5_IJSB_NSA_ILi0EEESW_EEEEENS5_IJNS4_10UnderscoreESZ_SZ_EEEEENS4_13SM90_TMA_LOADENS4_14ComposedLayoutINS4_7SwizzleILi3ELi4ELi3EEENS4_18smem_ptr_flag_bitsILi16EEENST_INS5_IJNSA_ILi8EEESG_EEENS5_IJSG_SB_EEEEEEEvNS4_8identityES12_S1C_vS1D_EENS_8epilogue10collective6detail29Sm90TmaWarpSpecializedAdapterINS1G_15DefaultEpilogueISI_SJ_SJ_NS1F_6thread17LinearCombinationISI_Li1EffLNS1K_9ScaleType4KindE0ELNS_15FloatRoundStyleE2ESI_EENS1_15EpilogueDefaultEEEEEvvEEEEvNT_6ParamsE:
	.zero		1664


//--------------------- SYMBOLS --------------------------

	.type		.nv.reservedSmem.offset0,@object
	.size		.nv.reservedSmem.offset0,0x4
	.type		__assertfail,@function
